	.target	sm_90a

	.elftype	@"ET_EXEC"


//--------------------- .note.nv.tkinfo           --------------------------
	.section	.note.nv.tkinfo,"",@"SHT_NOTE"
	.sectionflags	@"SHF_NOTE_NV_TKINFO"
	.tkinfo
        /*0018*/ 	.word	0x00000002
        /*0030*/ 	.string	""
        /*0030*/ 	.string	"ptxas"
        /*0030*/ 	.string	"Cuda compilation tools, release 13.0, V13.0.88"
        /*0030*/ 	.string	"Build cuda_13.0.r13.0/compiler.36424714_0"
        /*0030*/ 	.string	"-v  -suppress-debug-info  -lineinfo  -arch sm_90a "



//--------------------- .note.nv.cuinfo           --------------------------
	.section	.note.nv.cuinfo,"",@"SHT_NOTE"
	.sectionflags	@"SHF_NOTE_NV_CUINFO"
        /*0018*/ 	.short	0x0002
        /*001a*/ 	.short	0x005a
        /*001c*/ 	.short	0x0082
	.zero		2


//--------------------- .nv.info                  --------------------------
	.section	.nv.info,"",@"SHT_CUDA_INFO"
	.align	4


	//----- nvinfo : EIATTR_REGCOUNT
	.align		4
        /*0000*/ 	.byte	0x04, 0x2f
        /*0002*/ 	.short	(.L_1 - .L_0)
	.align		4
.L_0:
        /*0004*/ 	.word	index@(gluon_wgmma)
        /*0008*/ 	.word	0x0000009a


	//----- nvinfo : EIATTR_FRAME_SIZE
	.align		4
.L_1:
        /*000c*/ 	.byte	0x04, 0x11
        /*000e*/ 	.short	(.L_3 - .L_2)
	.align		4
.L_2:
        /*0010*/ 	.word	index@(gluon_wgmma)
        /*0014*/ 	.word	0x00000000


	//----- nvinfo : EIATTR_MIN_STACK_SIZE
	.align		4
.L_3:
        /*0018*/ 	.byte	0x04, 0x12
        /*001a*/ 	.short	(.L_5 - .L_4)
	.align		4
.L_4:
        /*001c*/ 	.word	index@(gluon_wgmma)
        /*0020*/ 	.word	0x00000000
.L_5:


//--------------------- .nv.compat                --------------------------
	.section	.nv.compat,"",@"SHT_CUDA_COMPAT_INFO"
	.align	4
        /*0000*/ 	.byte	0x02, 0x09, 0x01, 0x00, 0x02, 0x02, 0x04, 0x00, 0x02, 0x05, 0x05, 0x00, 0x03, 0x07, 0x01, 0x01
        /*0010*/ 	.byte	0x02, 0x03, 0x03, 0x00, 0x02, 0x06, 0x01, 0x00, 0x04, 0x0b, 0x08, 0x00, 0x00, 0x00, 0x00, 0x00
        /*0020*/ 	.byte	0x00, 0x00, 0x00, 0x00


//--------------------- .nv.info.gluon_wgmma      --------------------------
	.section	.nv.info.gluon_wgmma,"",@"SHT_CUDA_INFO"
	.sectionflags	@""
	.align	4


	//----- nvinfo : EIATTR_CUDA_API_VERSION
	.align		4
        /*0000*/ 	.byte	0x04, 0x37
        /*0002*/ 	.short	(.L_7 - .L_6)
.L_6:
        /*0004*/ 	.word	0x00000082


	//----- nvinfo : EIATTR_KPARAM_INFO
	.align		4
.L_7:
        /*0008*/ 	.byte	0x04, 0x17
        /*000a*/ 	.short	(.L_9 - .L_8)
.L_8:
        /*000c*/ 	.word	0x00000000
        /*0010*/ 	.short	0x000a
        /*0012*/ 	.short	0x0048
        /*0014*/ 	.byte	0x00, 0xf4, 0x21, 0x00


	//----- nvinfo : EIATTR_KPARAM_INFO
	.align		4
.L_9:
        /*0018*/ 	.byte	0x04, 0x17
        /*001a*/ 	.short	(.L_11 - .L_10)
.L_10:
        /*001c*/ 	.word	0x00000000
        /*0020*/ 	.short	0x0009
        /*0022*/ 	.short	0x0040
        /*0024*/ 	.byte	0x00, 0xf4, 0x21, 0x00


	//----- nvinfo : EIATTR_KPARAM_INFO
	.align		4
.L_11:
        /*0028*/ 	.byte	0x04, 0x17
        /*002a*/ 	.short	(.L_13 - .L_12)
.L_12:
        /*002c*/ 	.word	0x00000000
        /*0030*/ 	.short	0x0008
        /*0032*/ 	.short	0x0038
        /*0034*/ 	.byte	0x00, 0xf0, 0x21, 0x00


	//----- nvinfo : EIATTR_KPARAM_INFO
	.align		4
.L_13:
        /*0038*/ 	.byte	0x04, 0x17
        /*003a*/ 	.short	(.L_15 - .L_14)
.L_14:
        /*003c*/ 	.word	0x00000000
        /*0040*/ 	.short	0x0007
        /*0042*/ 	.short	0x0030
        /*0044*/ 	.byte	0x00, 0xf0, 0x21, 0x00


	//----- nvinfo : EIATTR_KPARAM_INFO
	.align		4
.L_15:
        /*0048*/ 	.byte	0x04, 0x17
        /*004a*/ 	.short	(.L_17 - .L_16)
.L_16:
        /*004c*/ 	.word	0x00000000
        /*0050*/ 	.short	0x0006
        /*0052*/ 	.short	0x0028
        /*0054*/ 	.byte	0x00, 0xf0, 0x21, 0x00


	//----- nvinfo : EIATTR_KPARAM_INFO
	.align		4
.L_17:
        /*0058*/ 	.byte	0x04, 0x17
        /*005a*/ 	.short	(.L_19 - .L_18)
.L_18:
        /*005c*/ 	.word	0x00000000
        /*0060*/ 	.short	0x0005
        /*0062*/ 	.short	0x0020
        /*0064*/ 	.byte	0x00, 0xf0, 0x11, 0x00


	//----- nvinfo : EIATTR_KPARAM_INFO
	.align		4
.L_19:
        /*0068*/ 	.byte	0x04, 0x17
        /*006a*/ 	.short	(.L_21 - .L_20)
.L_20:
        /*006c*/ 	.word	0x00000000
        /*0070*/ 	.short	0x0004
        /*0072*/ 	.short	0x001c
        /*0074*/ 	.byte	0x00, 0xf0, 0x11, 0x00


	//----- nvinfo : EIATTR_KPARAM_INFO
	.align		4
.L_21:
        /*0078*/ 	.byte	0x04, 0x17
        /*007a*/ 	.short	(.L_23 - .L_22)
.L_22:
        /*007c*/ 	.word	0x00000000
        /*0080*/ 	.short	0x0003
        /*0082*/ 	.short	0x0018
        /*0084*/ 	.byte	0x00, 0xf0, 0x11, 0x00


	//----- nvinfo : EIATTR_KPARAM_INFO
	.align		4
.L_23:
        /*0088*/ 	.byte	0x04, 0x17
        /*008a*/ 	.short	(.L_25 - .L_24)
.L_24:
        /*008c*/ 	.word	0x00000000
        /*0090*/ 	.short	0x0002
        /*0092*/ 	.short	0x0010
        /*0094*/ 	.byte	0x00, 0xf4, 0x21, 0x00


	//----- nvinfo : EIATTR_KPARAM_INFO
	.align		4
.L_25:
        /*0098*/ 	.byte	0x04, 0x17
        /*009a*/ 	.short	(.L_27 - .L_26)
.L_26:
        /*009c*/ 	.word	0x00000000
        /*00a0*/ 	.short	0x0001
        /*00a2*/ 	.short	0x0008
        /*00a4*/ 	.byte	0x00, 0xf4, 0x21, 0x00


	//----- nvinfo : EIATTR_KPARAM_INFO
	.align		4
.L_27:
        /*00a8*/ 	.byte	0x04, 0x17
        /*00aa*/ 	.short	(.L_29 - .L_28)
.L_28:
        /*00ac*/ 	.word	0x00000000
        /*00b0*/ 	.short	0x0000
        /*00b2*/ 	.short	0x0000
        /*00b4*/ 	.byte	0x00, 0xf4, 0x21, 0x00


	//----- nvinfo : EIATTR_SPARSE_MMA_MASK
	.align		4
.L_29:
        /*00b8*/ 	.byte	0x03, 0x50
        /*00ba*/ 	.short	0x0000


	//----- nvinfo : EIATTR_MAXREG_COUNT
	.align		4
        /*00bc*/ 	.byte	0x03, 0x1b
        /*00be*/ 	.short	0x00ff


	//----- nvinfo : EIATTR_NUM_BARRIERS
	.align		4
        /*00c0*/ 	.byte	0x02, 0x4c
        /*00c2*/ 	.byte	0x01
	.zero		1


	//----- nvinfo : EIATTR_MERCURY_ISA_VERSION
	.align		4
        /*00c4*/ 	.byte	0x03, 0x5f
        /*00c6*/ 	.short	0x0101


	//----- nvinfo : EIATTR_INT_WARP_WIDE_INSTR_OFFSETS
	.align		4
        /*00c8*/ 	.byte	0x04, 0x31
        /*00ca*/ 	.short	(.L_31 - .L_30)


	//   ....[0]....
.L_30:
        /*00cc*/ 	.word	0x00001630


	//   ....[1]....
        /*00d0*/ 	.word	0x000016c0


	//   ....[2]....
        /*00d4*/ 	.word	0x00001d00


	//   ....[3]....
        /*00d8*/ 	.word	0x00001d10


	//   ....[4]....
        /*00dc*/ 	.word	0x00001d20


	//   ....[5]....
        /*00e0*/ 	.word	0x00001d30


	//----- nvinfo : EIATTR_COOP_GROUP_MASK_REGIDS
	.align		4
.L_31:
        /*00e4*/ 	.byte	0x04, 0x29
        /*00e6*/ 	.short	(.L_33 - .L_32)


	//   ....[0]....
.L_32:
        /*00e8*/ 	.word	0xffffffff


	//   ....[1]....
        /*00ec*/ 	.word	0xffffffff


	//   ....[2]....
        /*00f0*/ 	.word	0xffffffff


	//----- nvinfo : EIATTR_COOP_GROUP_INSTR_OFFSETS
	.align		4
.L_33:
        /*00f4*/ 	.byte	0x04, 0x28
        /*00f6*/ 	.short	(.L_35 - .L_34)


	//   ....[0]....
.L_34:
        /*00f8*/ 	.word	0x00000150


	//   ....[1]....
        /*00fc*/ 	.word	0x00000700


	//   ....[2]....
        /*0100*/ 	.word	0x00000cf0


	//----- nvinfo : EIATTR_MBARRIER_INSTR_OFFSETS
	.align		4
.L_35:
        /*0104*/ 	.byte	0x04, 0x39
        /*0106*/ 	.short	(.L_37 - .L_36)


	//   ....[0]....
.L_36:
        /*0108*/ 	.word	0x00001750
        /*010c*/ 	.word	0x000000ff
        /*0110*/ 	.word	0x0000a000
        /*0114*/ 	.short	0x0100
        /*0116*/ 	.byte	0x08
	.zero		1


	//   ....[1]....
        /*0118*/ 	.word	0x00001e40
        /*011c*/ 	.word	0x000000ff
        /*0120*/ 	.word	0x0000a000
        /*0124*/ 	.short	0x010a
        /*0126*/ 	.byte	0x08
	.zero		1


	//   ....[2]....
        /*0128*/ 	.word	0x00002080
        /*012c*/ 	.word	0x000000ff
        /*0130*/ 	.word	0x0000a000
        /*0134*/ 	.short	0x0108
        /*0136*/ 	.byte	0x08
	.zero		1


	//   ....[3]....
        /*0138*/ 	.word	0x00002640
        /*013c*/ 	.word	0x000000ff
        /*0140*/ 	.word	0x0000a000
        /*0144*/ 	.short	0x010a
        /*0146*/ 	.byte	0x08
	.zero		1


	//----- nvinfo : EIATTR_NUM_MBARRIERS
	.align		4
.L_37:
        /*0148*/ 	.byte	0x03, 0x38
        /*014a*/ 	.short	0x0001


	//----- nvinfo : EIATTR_EXIT_INSTR_OFFSETS
	.align		4
        /*014c*/ 	.byte	0x04, 0x1c
        /*014e*/ 	.short	(.L_39 - .L_38)


	//   ....[0]....
.L_38:
        /*0150*/ 	.word	0x00002630


	//----- nvinfo : EIATTR_REQNTID
	.align		4
.L_39:
        /*0154*/ 	.byte	0x04, 0x10
        /*0156*/ 	.short	(.L_41 - .L_40)
.L_40:
        /*0158*/ 	.word	0x00000080
        /*015c*/ 	.word	0x00000001
        /*0160*/ 	.word	0x00000001


	//----- nvinfo : EIATTR_CRS_STACK_SIZE
	.align		4
.L_41:
        /*0164*/ 	.byte	0x04, 0x1e
        /*0166*/ 	.short	(.L_43 - .L_42)
.L_42:
        /*0168*/ 	.word	0x00000000


	//----- nvinfo : EIATTR_CBANK_PARAM_SIZE
	.align		4
.L_43:
        /*016c*/ 	.byte	0x03, 0x19
        /*016e*/ 	.short	0x0050


	//----- nvinfo : EIATTR_PARAM_CBANK
	.align		4
        /*0170*/ 	.byte	0x04, 0x0a
        /*0172*/ 	.short	(.L_45 - .L_44)
	.align		4
.L_44:
        /*0174*/ 	.word	index@(.nv.constant0.gluon_wgmma)
        /*0178*/ 	.short	0x0210
        /*017a*/ 	.short	0x0050


	//----- nvinfo : EIATTR_SW_WAR
	.align		4
.L_45:
        /*017c*/ 	.byte	0x04, 0x36
        /*017e*/ 	.short	(.L_47 - .L_46)
.L_46:
        /*0180*/ 	.word	0x00000008
.L_47:


//--------------------- .nv.callgraph             --------------------------
	.section	.nv.callgraph,"",@"SHT_CUDA_CALLGRAPH"
	.align	4
	.sectionentsize	8
	.align		4
        /*0000*/ 	.word	0x00000000
	.align		4
        /*0004*/ 	.word	0xffffffff
	.align		4
        /*0008*/ 	.word	0x00000000
	.align		4
        /*000c*/ 	.word	0xfffffffe
	.align		4
        /*0010*/ 	.word	0x00000000
	.align		4
        /*0014*/ 	.word	0xfffffffd
	.align		4
        /*0018*/ 	.word	0x00000000
	.align		4
        /*001c*/ 	.word	0xfffffffc


//--------------------- .text.gluon_wgmma         --------------------------
	.section	.text.gluon_wgmma,"ax",@progbits
	.align	128
        .global         gluon_wgmma
        .type           gluon_wgmma,@function
        .size           gluon_wgmma,(.L_x_52 - gluon_wgmma)
        .other          gluon_wgmma,@"STO_CUDA_ENTRY STV_DEFAULT"
gluon_wgmma:
.text.gluon_wgmma:
[----:B------:R-:W-:Y:S01]  /*0000*/  LDC R1, c[0x0][0x28] ;  /* 0x00000a00ff017b82 */ /* 0x000fe20000000800 */
[----:B------:R-:W1:Y:S07]  /*0010*/  S2R R0, SR_TID.X ;  /* 0x0000000000007919 */ /* 0x000e6e0000002100 */
[----:B------:R-:W2:Y:S01]  /*0020*/  S2UR UR4, SR_CgaCtaId ;  /* 0x00000000000479c3 */ /* 0x000ea20000008800 */
[----:B------:R-:W-:Y:S01]  /*0030*/  UMOV UR8, 0x400 ;  /* 0x0000040000087882 */ /* 0x000fe20000000000 */
[----:B------:R-:W-:Y:S01]  /*0040*/  ULDC UR6, c[0x0][0xc] ;  /* 0x0000030000067ab9 */ /* 0x000fe20000000800 */
[----:B------:R-:W-:Y:S01]  /*0050*/  ULDC.64 UR24, c[0x0][0x250] ;  /* 0x0000940000187ab9 */ /* 0x000fe20000000a00 */
[----:B------:R-:W-:Y:S04]  /*0060*/  BSSY B0, `(.L_x_0) ;  /* 0x000001e000007945 */ /* 0x000fe80003800000 */
[----:B------:R-:W3:Y:S08]  /*0070*/  LDC R4, c[0x0][0x228] ;  /* 0x00008a00ff047b82 */ /* 0x000ef00000000800 */
[----:B------:R-:W4:Y:S08]  /*0080*/  LDC R14, c[0x0][0x230] ;  /* 0x00008c00ff0e7b82 */ /* 0x000f300000000800 */
[----:B------:R-:W-:Y:S01]  /*0090*/  S2UR UR30, SR_CTAID.Y ;  /* 0x00000000001e79c3 */ /* 0x000fe20000002600 */
[----:B--2---:R-:W-:-:S03]  /*00a0*/  ULEA UR8, UR4, UR8, 0x18 ;  /* 0x0000000804087291 */ /* 0x004fc6000f8ec03f */
[----:B------:R-:W-:Y:S01]  /*00b0*/  ULDC UR4, c[0x0][0x10] ;  /* 0x0000040000047ab9 */ /* 0x000fe20000000800 */
[----:B-1----:R-:W-:-:S03]  /*00c0*/  LOP3.LUT R6, R0, 0x7f, RZ, 0xc0, !PT ;  /* 0x0000007f00067812 */ /* 0x002fc600078ec0ff */
[----:B------:R-:W1:Y:S01]  /*00d0*/  S2UR UR5, SR_CTAID.Z ;  /* 0x00000000000579c3 */ /* 0x000e620000002700 */
[----:B---3--:R-:W-:Y:S01]  /*00e0*/  VIADD R4, R4, 0xffffffff ;  /* 0xffffffff04047836 */ /* 0x008fe20000000000 */
[C---:B------:R-:W-:Y:S02]  /*00f0*/  ISETP.GE.U32.AND P0, PT, R6.reuse, 0x20, PT ;  /* 0x000000200600780c */ /* 0x040fe40003f06070 */
[C---:B------:R-:W-:Y:S02]  /*0100*/  ISETP.NE.U32.AND P2, PT, R6.reuse, RZ, PT ;  /* 0x000000ff0600720c */ /* 0x040fe40003f45070 */
[----:B------:R-:W-:Y:S02]  /*0110*/  LEA R12, R6, UR8, 0x2 ;  /* 0x00000008060c7c11 */ /* 0x000fe4000f8e10ff */
[----:B------:R-:W2:Y:S01]  /*0120*/  S2UR UR31, SR_CTAID.X ;  /* 0x00000000001f79c3 */ /* 0x000ea20000002500 */
[----:B----4-:R-:W-:-:S06]  /*0130*/  VIADD R13, R14, 0xffffffff ;  /* 0xffffffff0e0d7836 */ /* 0x010fcc0000000000 */
[----:B------:R3:W-:Y:S01]  /*0140*/  @!P0 STS [R12], RZ ;  /* 0x000000ff0c008388 */ /* 0x0007e20000000800 */
[----:B------:R-:W-:-:S03]  /*0150*/  NOP ;  /* 0x0000000000007918 */ /* 0x000fc60000000000 */
[----:B------:R3:W-:Y:S01]  /*0160*/  @!P2 STS [UR8+0x24], R4 ;  /* 0x00002404ff00a988 */ /* 0x0007e20008000808 */
[----:B-1----:R-:W-:-:S03]  /*0170*/  UIMAD UR4, UR5, UR4, UR30 ;  /* 0x00000004050472a4 */ /* 0x002fc6000f8e021e */
[----:B------:R3:W-:Y:S01]  /*0180*/  @!P2 STS [UR8+0x20], R13 ;  /* 0x0000200dff00a988 */ /* 0x0007e20008000808 */
[----:B--2---:R-:W-:-:S04]  /*0190*/  UIMAD UR4, UR4, UR6, UR31 ;  /* 0x00000006040472a4 */ /* 0x004fc8000f8e021f */
[----:B------:R-:W-:-:S04]  /*01a0*/  UIMAD UR4, UR4, 0x180, URZ ;  /* 0x00000180040478a4 */ /* 0x000fc8000f8e023f */
[----:B------:R-:W-:-:S04]  /*01b0*/  UIADD3 UR20, UP0, UR4, UR24, URZ ;  /* 0x0000001804147290 */ /* 0x000fc8000ff1e03f */
[----:B------:R-:W-:Y:S01]  /*01c0*/  ULEA.HI.X.SX32 UR21, UR4, UR25, 0x1, UP0 ;  /* 0x0000001904157291 */ /* 0x000fe200080f0e3f */
[----:B---3--:R-:W-:Y:S11]  /*01d0*/  @P2 BRA `(.L_x_1) ;  /* 0x0000000000182947 */ /* 0x008ff60003800000 */
[----:B------:R-:W1:Y:S01]  /*01e0*/  LDS R2, [UR8+0x8] ;  /* 0x00000808ff027984 */ /* 0x000e620008000800 */
[----:B------:R-:W2:Y:S01]  /*01f0*/  LDC.64 R8, c[0x0][0x210] ;  /* 0x00008400ff087b82 */ /* 0x000ea20000000a00 */
[----:B------:R-:W-:Y:S02]  /*0200*/  IMAD.MOV.U32 R3, RZ, RZ, 0x70 ;  /* 0x00000070ff037424 */ /* 0x000fe400078e00ff */
[----:B--2---:R2:W-:Y:S03]  /*0210*/  STS.64 [UR8], R8 ;  /* 0x00000008ff007988 */ /* 0x0045e60008000a08 */
[----:B-1----:R-:W-:-:S05]  /*0220*/  LOP3.LUT R2, R2, 0x10, R3, 0xd8, !PT ;  /* 0x0000001002027812 */ /* 0x002fca00078ed803 */
[----:B------:R2:W-:Y:S02]  /*0230*/  STS [UR8+0x8], R2 ;  /* 0x00000802ff007988 */ /* 0x0005e40008000808 */
.L_x_1:
[----:B------:R-:W-:Y:S05]  /*0240*/  BSYNC B0 ;  /* 0x0000000000007941 */ /* 0x000fea0003800000 */
.L_x_0:
[----:B------:R-:W-:Y:S04]  /*0250*/  BSSY B0, `(.L_x_2) ;  /* 0x000000a000007945 */ /* 0x000fe80003800000 */
[----:B------:R-:W-:Y:S05]  /*0260*/  @P2 BRA `(.L_x_3) ;  /* 0x0000000000202947 */ /* 0x000fea0003800000 */
[----:B--2---:R-:W1:Y:S01]  /*0270*/  LDS R2, [UR8+0x34] ;  /* 0x00003408ff027984 */ /* 0x004e620008000800 */
[----:B------:R-:W-:Y:S02]  /*0280*/  IMAD.MOV.U32 R3, RZ, RZ, 0x3f000000 ;  /* 0x3f000000ff037424 */ /* 0x000fe400078e00ff */
[----:B------:R-:W-:Y:S01]  /*0290*/  @!P2 IMAD.MOV.U32 R5, RZ, RZ, 0x3f ;  /* 0x0000003fff05a424 */ /* 0x000fe200078e00ff */
[----:B------:R-:W2:Y:S02]  /*02a0*/  @!P2 LDS R8, [UR8+0x38] ;  /* 0x00003808ff08a984 */ /* 0x000ea40008000800 */
[----:B-1----:R-:W-:Y:S02]  /*02b0*/  LOP3.LUT R2, R2, 0xff000000, R3, 0xb8, !PT ;  /* 0xff00000002027812 */ /* 0x002fe400078eb803 */
[----:B--2---:R-:W-:-:S03]  /*02c0*/  @!P2 LOP3.LUT R3, R8, 0xff, R5, 0xb8, !PT ;  /* 0x000000ff0803a812 */ /* 0x004fc600078eb805 */
[----:B------:R1:W-:Y:S04]  /*02d0*/  STS [UR8+0x34], R2 ;  /* 0x00003402ff007988 */ /* 0x0003e80008000808 */
[----:B------:R1:W-:Y:S02]  /*02e0*/  @!P2 STS [UR8+0x38], R3 ;  /* 0x00003803ff00a988 */ /* 0x0003e40008000808 */
.L_x_3:
[----:B------:R-:W-:Y:S05]  /*02f0*/  BSYNC B0 ;  /* 0x0000000000007941 */ /* 0x000fea0003800000 */
.L_x_2:
[----:B------:R-:W-:Y:S04]  /*0300*/  BSSY B0, `(.L_x_4) ;  /* 0x000000e000007945 */ /* 0x000fe80003800000 */
[----:B------:R-:W-:Y:S05]  /*0310*/  @P2 BRA `(.L_x_5) ;  /* 0x0000000000302947 */ /* 0x000fea0003800000 */
[----:B-1----:R-:W1:Y:S01]  /*0320*/  LDS R3, [UR8+0x34] ;  /* 0x00003408ff037984 */ /* 0x002e620008000800 */
[----:B------:R-:W3:Y:S03]  /*0330*/  LDC.64 R10, c[0x0][0x238] ;  /* 0x00008e00ff0a7b82 */ /* 0x000ee60000000a00 */
[----:B--2---:R-:W2:Y:S01]  /*0340*/  LDS R2, [UR8+0x1c] ;  /* 0x00001c08ff027984 */ /* 0x004ea20008000800 */
[C---:B---3--:R-:W-:Y:S01]  /*0350*/  SHF.L.U64.HI R8, R10.reuse, 0x1, R11 ;  /* 0x000000010a087819 */ /* 0x048fe2000001020b */
[----:B------:R-:W-:-:S03]  /*0360*/  IMAD.SHL.U32 R5, R10, 0x2, RZ ;  /* 0x000000020a057824 */ /* 0x000fc600078e00ff */
[--C-:B------:R-:W-:Y:S02]  /*0370*/  SHF.R.U32.HI R7, RZ, 0x4, R8.reuse ;  /* 0x00000004ff077819 */ /* 0x100fe40000011608 */
[----:B------:R-:W-:-:S05]  /*0380*/  SHF.R.U64 R5, R5, 0x4, R8 ;  /* 0x0000000405057819 */ /* 0x000fca0000001208 */
[----:B------:R3:W-:Y:S01]  /*0390*/  STS [UR8+0xc], R5 ;  /* 0x00000c05ff007988 */ /* 0x0007e20008000808 */
[----:B-1----:R-:W-:Y:S02]  /*03a0*/  LOP3.LUT R3, R3, 0x7, RZ, 0xb8, !PT ;  /* 0x0000000703037812 */ /* 0x002fe400078eb8ff */
[----:B--2---:R-:W-:-:S03]  /*03b0*/  LOP3.LUT R2, R2, 0xf, R7, 0xb8, !PT ;  /* 0x0000000f02027812 */ /* 0x004fc600078eb807 */
[----:B------:R3:W-:Y:S04]  /*03c0*/  STS [UR8+0x34], R3 ;  /* 0x00003403ff007988 */ /* 0x0007e80008000808 */
[----:B------:R3:W-:Y:S02]  /*03d0*/  STS [UR8+0x1c], R2 ;  /* 0x00001c02ff007988 */ /* 0x0007e40008000808 */
.L_x_5:
[----:B------:R-:W-:Y:S05]  /*03e0*/  BSYNC B0 ;  /* 0x0000000000007941 */ /* 0x000fea0003800000 */
.L_x_4:
[----:B------:R-:W-:Y:S04]  /*03f0*/  BSSY B1, `(.L_x_6) ;  /* 0x000001b000017945 */ /* 0x000fe80003800000 */
[----:B------:R-:W-:Y:S01]  /*0400*/  BSSY B0, `(.L_x_7) ;  /* 0x0000016000007945 */ /* 0x000fe20003800000 */
[----:B------:R-:W-:-:S03]  /*0410*/  IMAD.MOV.U32 R7, RZ, RZ, RZ ;  /* 0x000000ffff077224 */ /* 0x000fc600078e00ff */
[----:B------:R-:W-:Y:S05]  /*0420*/  @P2 BRA `(.L_x_8) ;  /* 0x0000000000202947 */ /* 0x000fea0003800000 */
[----:B-123--:R-:W1:Y:S02]  /*0430*/  LDS R2, [UR8+0x34] ;  /* 0x00003408ff027984 */ /* 0x00ee640008000800 */
[----:B-1----:R-:W-:-:S05]  /*0440*/  LOP3.LUT R2, R2, 0x38, RZ, 0xb8, !PT ;  /* 0x0000003802027812 */ /* 0x002fca00078eb8ff */
[----:B------:R1:W-:Y:S01]  /*0450*/  STS [UR8+0x34], R2 ;  /* 0x00003402ff007988 */ /* 0x0003e20008000808 */
[----:B------:R-:W-:Y:S05]  /*0460*/  @P2 BRA `(.L_x_9) ;  /* 0x0000000000202947 */ /* 0x000fea0003800000 */
[----:B-1----:R-:W1:Y:S01]  /*0470*/  LDS R2, [UR8+0x8] ;  /* 0x00000808ff027984 */ /* 0x002e620008000800 */
[----:B------:R-:W-:-:S05]  /*0480*/  IMAD.MOV.U32 R3, RZ, RZ, 0x780 ;  /* 0x00000780ff037424 */ /* 0x000fca00078e00ff */
[----:B-1----:R-:W-:-:S05]  /*0490*/  LOP3.LUT R2, R2, 0x500, R3, 0xd8, !PT ;  /* 0x0000050002027812 */ /* 0x002fca00078ed803 */
[----:B------:R4:W-:Y:S02]  /*04a0*/  STS [UR8+0x8], R2 ;  /* 0x00000802ff007988 */ /* 0x0009e40008000808 */
.L_x_8:
[----:B------:R-:W-:Y:S05]  /*04b0*/  @P2 BRA `(.L_x_10) ;  /* 0x0000000000282947 */ /* 0x000fea0003800000 */
[----:B-1234-:R-:W1:Y:S02]  /*04c0*/  LDS R2, [UR8+0x8] ;  /* 0x00000808ff027984 */ /* 0x01ee640008000800 */
[----:B-1----:R-:W-:-:S05]  /*04d0*/  LOP3.LUT R2, R2, 0x1800, RZ, 0xb8, !PT ;  /* 0x0000180002027812 */ /* 0x002fca00078eb8ff */
[----:B------:R2:W-:Y:S02]  /*04e0*/  STS [UR8+0x8], R2 ;  /* 0x00000802ff007988 */ /* 0x0005e40008000808 */
.L_x_9:
[----:B------:R-:W-:Y:S05]  /*04f0*/  @P2 BREAK B0 ;  /* 0x0000000000002942 */ /* 0x000fea0003800000 */
[----:B------:R-:W-:Y:S05]  /*0500*/  @P2 BRA `(.L_x_11) ;  /* 0x0000000000242947 */ /* 0x000fea0003800000 */
[----:B------:R-:W3:Y:S01]  /*0510*/  LDS R3, [UR8+0x8] ;  /* 0x00000808ff037984 */ /* 0x000ee20008000800 */
[----:B-12---:R-:W-:-:S05]  /*0520*/  IMAD.MOV.U32 R2, RZ, RZ, 0x6000 ;  /* 0x00006000ff027424 */ /* 0x006fca00078e00ff */
[----:B---3--:R-:W-:-:S04]  /*0530*/  LOP3.LUT R2, R3, 0x6000, R2, 0xd8, !PT ;  /* 0x0000600003027812 */ /* 0x008fc800078ed802 */
[----:B------:R-:W-:-:S05]  /*0540*/  LOP3.LUT R2, R2, 0x400000, RZ, 0xb8, !PT ;  /* 0x0040000002027812 */ /* 0x000fca00078eb8ff */
[----:B------:R5:W-:Y:S02]  /*0550*/  STS [UR8+0x8], R2 ;  /* 0x00000802ff007988 */ /* 0x000be40008000808 */
.L_x_10:
[----:B------:R-:W-:Y:S05]  /*0560*/  BSYNC B0 ;  /* 0x0000000000007941 */ /* 0x000fea0003800000 */
.L_x_7:
[----:B-12345:R-:W1:Y:S02]  /*0570*/  @!P2 LDS R2, [UR8+0x8] ;  /* 0x00000808ff02a984 */ /* 0x03ee640008000800 */
[----:B-1----:R-:W-:-:S05]  /*0580*/  @!P2 LOP3.LUT R2, R2, 0x8000, RZ, 0xb8, !PT ;  /* 0x000080000202a812 */ /* 0x002fca00078eb8ff */
[----:B------:R3:W-:Y:S02]  /*0590*/  @!P2 STS [UR8+0x8], R2 ;  /* 0x00000802ff00a988 */ /* 0x0007e40008000808 */
.L_x_11:
[----:B------:R-:W-:Y:S05]  /*05a0*/  BSYNC B1 ;  /* 0x0000000000017941 */ /* 0x000fea0003800000 */
.L_x_6:
[----:B------:R-:W-:Y:S05]  /*05b0*/  WARPSYNC.ALL ;  /* 0x0000000000007948 */ /* 0x000fea0003800000 */
[----:B------:R-:W-:Y:S05]  /*05c0*/  @P0 BRA `(.L_x_12) ;  /* 0x0000000000280947 */ /* 0x000fea0003800000 */
[----:B-123--:R-:W1:Y:S01]  /*05d0*/  S2R R2, SR_LANEID ;  /* 0x0000000000027919 */ /* 0x00ee620000000000 */
[----:B------:R-:W-:Y:S05]  /*05e0*/  WARPSYNC.ALL ;  /* 0x0000000000007948 */ /* 0x000fea0003800000 */
[----:B-1----:R-:W-:-:S05]  /*05f0*/  IMAD.SHL.U32 R5, R2, 0x4, RZ ;  /* 0x0000000402057824 */ /* 0x002fca00078e00ff */
[----:B------:R-:W1:Y:S01]  /*0600*/  LDS R9, [R5+UR8] ;  /* 0x0000000805097984 */ /* 0x000e620008000800 */
[----:B------:R-:W-:-:S05]  /*0610*/  IADD3 R2, P1, R5, UR20, RZ ;  /* 0x0000001405027c10 */ /* 0x000fca000ff3e0ff */
[----:B------:R-:W-:-:S05]  /*0620*/  IMAD.X R3, RZ, RZ, UR21, P1 ;  /* 0x00000015ff037e24 */ /* 0x000fca00088e06ff */
[----:B-1----:R4:W5:Y:S01]  /*0630*/  ATOMG.E.EXCH.STRONG.GPU PT, RZ, [R2], R9 ;  /* 0x0000000902ff73a8 */ /* 0x00296200041ee100 */
[----:B------:R-:W-:-:S04]  /*0640*/  DEPBAR {5,4,3,2,1,0} ;  /* 0x0000003f0000791a */ /* 0x000fc80000000000 */
[----:B------:R4:W-:Y:S01]  /*0650*/  UTMACCTL.IV [UR20] ;  /* 0x00000000140079b9 */ /* 0x0009e20008000000 */
[----:B------:R-:W-:Y:S01]  /*0660*/  NOP ;  /* 0x0000000000007918 */ /* 0x000fe20000000000 */
.L_x_12:
[----:B------:R-:W-:Y:S05]  /*0670*/  @P0 BRA `(.L_x_13) ;  /* 0x00000000000c0947 */ /* 0x000fea0003800000 */
[----:B------:R0:W-:Y:S01]  /*0680*/  UTMACMDFLUSH ;  /* 0x00000000000079b7 */ /* 0x0001e20000000000 */
[----:B------:R-:W-:Y:S05]  /*0690*/  @P0 BRA `(.L_x_13) ;  /* 0x0000000000040947 */ /* 0x000fea0003800000 */
[----:B------:R-:W-:-:S04]  /*06a0*/  DEPBAR.LE SB0, 0x0 ;  /* 0x000080000000791a */ /* 0x000fc80000000000 */
.L_x_13:
[----:B------:R-:W-:Y:S05]  /*06b0*/  WARPSYNC.ALL ;  /* 0x0000000000007948 */ /* 0x000fea0003800000 */
[----:B-----5:R-:W-:Y:S06]  /*06c0*/  BAR.SYNC.DEFER_BLOCKING 0x0 ;  /* 0x0000000000007b1d */ /* 0x020fec0000010000 */
[----:B------:R-:W-:Y:S02]  /*06d0*/  BSSY B1, `(.L_x_14) ;  /* 0x000000b000017945 */ /* 0x000fe40003800000 */
[----:B------:R-:W-:Y:S06]  /*06e0*/  BAR.SYNC.DEFER_BLOCKING 0x0 ;  /* 0x0000000000007b1d */ /* 0x000fec0000010000 */
[----:B------:R5:W-:Y:S01]  /*06f0*/  @!P0 STS [R12], RZ ;  /* 0x000000ff0c008388 */ /* 0x000be20000000800 */
[----:B------:R-:W-:Y:S01]  /*0700*/  NOP ;  /* 0x0000000000007918 */ /* 0x000fe20000000000 */
[----:B------:R-:W-:Y:S05]  /*0710*/  @P2 BRA `(.L_x_15) ;  /* 0x0000000000182947 */ /* 0x000fea0003800000 */
[----:B-1234-:R-:W1:Y:S01]  /*0720*/  LDS R2, [UR8+0x8] ;  /* 0x00000808ff027984 */ /* 0x01ee620008000800 */
[----:B------:R-:W2:Y:S01]  /*0730*/  LDC.64 R8, c[0x0][0x218] ;  /* 0x00008600ff087b82 */ /* 0x000ea20000000a00 */
[----:B------:R-:W-:Y:S02]  /*0740*/  IMAD.MOV.U32 R3, RZ, RZ, 0x70 ;  /* 0x00000070ff037424 */ /* 0x000fe400078e00ff */
[----:B--2---:R2:W-:Y:S03]  /*0750*/  STS.64 [UR8], R8 ;  /* 0x00000008ff007988 */ /* 0x0045e60008000a08 */
[----:B-1----:R-:W-:-:S05]  /*0760*/  LOP3.LUT R2, R2, 0x10, R3, 0xd8, !PT ;  /* 0x0000001002027812 */ /* 0x002fca00078ed803 */
[----:B------:R2:W-:Y:S02]  /*0770*/  STS [UR8+0x8], R2 ;  /* 0x00000802ff007988 */ /* 0x0005e40008000808 */
.L_x_15:
[----:B----4-:R-:W-:Y:S05]  /*0780*/  BSYNC B1 ;  /* 0x0000000000017941 */ /* 0x010fea0003800000 */
.L_x_14:
[----:B------:R-:W-:Y:S04]  /*0790*/  BSSY B2, `(.L_x_16) ;  /* 0x000000f000027945 */ /* 0x000fe80003800000 */
[----:B------:R-:W-:Y:S04]  /*07a0*/  BSSY B1, `(.L_x_17) ;  /* 0x000000c000017945 */ /* 0x000fe80003800000 */
[----:B------:R-:W-:Y:S05]  /*07b0*/  @P2 BRA `(.L_x_18) ;  /* 0x0000000000282947 */ /* 0x000fea0003800000 */
[----:B-123--:R-:W1:Y:S01]  /*07c0*/  LDS R2, [UR8+0x34] ;  /* 0x00003408ff027984 */ /* 0x00ee620008000800 */
[----:B------:R-:W-:Y:S01]  /*07d0*/  IMAD.MOV.U32 R3, RZ, RZ, 0x3f000000 ;  /* 0x3f000000ff037424 */ /* 0x000fe200078e00ff */
[----:B------:R-:W-:Y:S05]  /*07e0*/  @P2 BREAK B1 ;  /* 0x0000000000012942 */ /* 0x000fea0003800000 */
[----:B-1----:R-:W-:-:S05]  /*07f0*/  LOP3.LUT R2, R2, 0xff000000, R3, 0xb8, !PT ;  /* 0xff00000002027812 */ /* 0x002fca00078eb803 */
[----:B------:R1:W-:Y:S01]  /*0800*/  STS [UR8+0x34], R2 ;  /* 0x00003402ff007988 */ /* 0x0003e20008000808 */
[----:B------:R-:W-:Y:S05]  /*0810*/  @P2 BRA `(.L_x_19) ;  /* 0x0000000000182947 */ /* 0x000fea0003800000 */
[----:B------:R-:W2:Y:S01]  /*0820*/  LDS R3, [UR8+0x38] ;  /* 0x00003808ff037984 */ /* 0x000ea20008000800 */
[----:B-1----:R-:W-:-:S05]  /*0830*/  IMAD.MOV.U32 R2, RZ, RZ, 0xff ;  /* 0x000000ffff027424 */ /* 0x002fca00078e00ff */
[----:B--2---:R-:W-:-:S05]  /*0840*/  LOP3.LUT R2, R3, 0xff, R2, 0xb8, !PT ;  /* 0x000000ff03027812 */ /* 0x004fca00078eb802 */
[----:B------:R4:W-:Y:S02]  /*0850*/  STS [UR8+0x38], R2 ;  /* 0x00003802ff007988 */ /* 0x0009e40008000808 */
.L_x_18:
[----:B------:R-:W-:Y:S05]  /*0860*/  BSYNC B1 ;  /* 0x0000000000017941 */ /* 0x000fea0003800000 */
.L_x_17:
[----:B------:R1:W-:Y:S02]  /*0870*/  @!P2 STS [UR8+0x20], R13 ;  /* 0x0000200dff00a988 */ /* 0x0003e40008000808 */
.L_x_19:
[----:B------:R-:W-:Y:S05]  /*0880*/  BSYNC B2 ;  /* 0x0000000000027941 */ /* 0x000fea0003800000 */
.L_x_16:
[----:B------:R-:W-:Y:S05]  /*0890*/  WARPSYNC.ALL ;  /* 0x0000000000007948 */ /* 0x000fea0003800000 */
[----:B------:R-:W2:Y:S01]  /*08a0*/  LDC R5, c[0x0][0x22c] ;  /* 0x00008b00ff057b82 */ /* 0x000ea20000000800 */
[----:B------:R-:W-:Y:S01]  /*08b0*/  BSSY B2, `(.L_x_20) ;  /* 0x0000010000027945 */ /* 0x000fe20003800000 */
[----:B--2---:R-:W-:-:S05]  /*08c0*/  VIADD R5, R5, 0xffffffff ;  /* 0xffffffff05057836 */ /* 0x004fca0000000000 */
[----:B------:R2:W-:Y:S01]  /*08d0*/  @!P2 STS [UR8+0x24], R5 ;  /* 0x00002405ff00a988 */ /* 0x0005e20008000808 */
[----:B------:R-:W-:Y:S05]  /*08e0*/  @P2 BRA `(.L_x_21) ;  /* 0x0000000000302947 */ /* 0x000fea0003800000 */
[----:B------:R-:W2:Y:S01]  /*08f0*/  LDS R3, [UR8+0x34] ;  /* 0x00003408ff037984 */ /* 0x000ea20008000800 */
[----:B------:R-:W2:Y:S03]  /*0900*/  LDC.64 R8, c[0x0][0x240] ;  /* 0x00009000ff087b82 */ /* 0x000ea60000000a00 */
[----:B-1-34-:R-:W1:Y:S01]  /*0910*/  LDS R2, [UR8+0x1c] ;  /* 0x00001c08ff027984 */ /* 0x01ae620008000800 */
[C---:B--2---:R-:W-:Y:S01]  /*0920*/  SHF.L.U64.HI R9, R8.reuse, 0x1, R9 ;  /* 0x0000000108097819 */ /* 0x044fe20000010209 */
[----:B------:R-:W-:-:S03]  /*0930*/  IMAD.SHL.U32 R8, R8, 0x2, RZ ;  /* 0x0000000208087824 */ /* 0x000fc600078e00ff */
[--C-:B------:R-:W-:Y:S02]  /*0940*/  SHF.R.U32.HI R11, RZ, 0x4, R9.reuse ;  /* 0x00000004ff0b7819 */ /* 0x100fe40000011609 */
[----:B------:R-:W-:-:S05]  /*0950*/  SHF.R.U64 R8, R8, 0x4, R9 ;  /* 0x0000000408087819 */ /* 0x000fca0000001209 */
[----:B------:R2:W-:Y:S01]  /*0960*/  STS [UR8+0xc], R8 ;  /* 0x00000c08ff007988 */ /* 0x0005e20008000808 */
[----:B------:R-:W-:Y:S02]  /*0970*/  LOP3.LUT R3, R3, 0x7, RZ, 0xb8, !PT ;  /* 0x0000000703037812 */ /* 0x000fe400078eb8ff */
[----:B-1----:R-:W-:-:S03]  /*0980*/  LOP3.LUT R2, R2, 0xf, R11, 0xb8, !PT ;  /* 0x0000000f02027812 */ /* 0x002fc600078eb80b */
[----:B------:R2:W-:Y:S04]  /*0990*/  STS [UR8+0x34], R3 ;  /* 0x00003403ff007988 */ /* 0x0005e80008000808 */
[----:B------:R2:W-:Y:S02]  /*09a0*/  STS [UR8+0x1c], R2 ;  /* 0x00001c02ff007988 */ /* 0x0005e40008000808 */
.L_x_21:
[----:B------:R-:W-:Y:S05]  /*09b0*/  BSYNC B2 ;  /* 0x0000000000027941 */ /* 0x000fea0003800000 */
.L_x_20:
[----:B------:R-:W-:Y:S04]  /*09c0*/  BSSY B3, `(.L_x_22) ;  /* 0x000001a000037945 */ /* 0x000fe80003800000 */
[----:B------:R-:W-:Y:S04]  /*09d0*/  BSSY B2, `(.L_x_23) ;  /* 0x0000015000027945 */ /* 0x000fe80003800000 */
[----:B------:R-:W-:Y:S05]  /*09e0*/  @P2 BRA `(.L_x_24) ;  /* 0x0000000000202947 */ /* 0x000fea0003800000 */
[----:B-1234-:R-:W1:Y:S02]  /*09f0*/  LDS R2, [UR8+0x34] ;  /* 0x00003408ff027984 */ /* 0x01ee640008000800 */
[----:B-1----:R-:W-:-:S05]  /*0a00*/  LOP3.LUT R2, R2, 0x38, RZ, 0xb8, !PT ;  /* 0x0000003802027812 */ /* 0x002fca00078eb8ff */
[----:B------:R1:W-:Y:S01]  /*0a10*/  STS [UR8+0x34], R2 ;  /* 0x00003402ff007988 */ /* 0x0003e20008000808 */
[----:B------:R-:W-:Y:S05]  /*0a20*/  @P2 BRA `(.L_x_25) ;  /* 0x0000000000202947 */ /* 0x000fea0003800000 */
[----:B-1----:R-:W1:Y:S01]  /*0a30*/  LDS R2, [UR8+0x8] ;  /* 0x00000808ff027984 */ /* 0x002e620008000800 */
[----:B------:R-:W-:-:S05]  /*0a40*/  IMAD.MOV.U32 R3, RZ, RZ, 0x780 ;  /* 0x00000780ff037424 */ /* 0x000fca00078e00ff */
[----:B-1----:R-:W-:-:S05]  /*0a50*/  LOP3.LUT R2, R2, 0x500, R3, 0xd8, !PT ;  /* 0x0000050002027812 */ /* 0x002fca00078ed803 */
[----:B------:R1:W-:Y:S02]  /*0a60*/  STS [UR8+0x8], R2 ;  /* 0x00000802ff007988 */ /* 0x0003e40008000808 */
.L_x_24:
[----:B------:R-:W-:Y:S05]  /*0a70*/  @P2 BRA `(.L_x_26) ;  /* 0x0000000000282947 */ /* 0x000fea0003800000 */
[----:B-1234-:R-:W1:Y:S02]  /*0a80*/  LDS R2, [UR8+0x8] ;  /* 0x00000808ff027984 */ /* 0x01ee640008000800 */
[----:B-1----:R-:W-:-:S05]  /*0a90*/  LOP3.LUT R2, R2, 0x1800, RZ, 0xb8, !PT ;  /* 0x0000180002027812 */ /* 0x002fca00078eb8ff */
[----:B------:R2:W-:Y:S02]  /*0aa0*/  STS [UR8+0x8], R2 ;  /* 0x00000802ff007988 */ /* 0x0005e40008000808 */
.L_x_25:
[----:B------:R-:W-:Y:S05]  /*0ab0*/  @P2 BREAK B2 ;  /* 0x0000000000022942 */ /* 0x000fea0003800000 */
[----:B------:R-:W-:Y:S05]  /*0ac0*/  @P2 BRA `(.L_x_27) ;  /* 0x0000000000242947 */ /* 0x000fea0003800000 */
[----:B-12---:R-:W1:Y:S01]  /*0ad0*/  LDS R2, [UR8+0x8] ;  /* 0x00000808ff027984 */ /* 0x006e620008000800 */
[----:B------:R-:W-:-:S05]  /*0ae0*/  IMAD.MOV.U32 R3, RZ, RZ, 0x6000 ;  /* 0x00006000ff037424 */ /* 0x000fca00078e00ff */
[----:B-1----:R-:W-:-:S04]  /*0af0*/  LOP3.LUT R2, R2, 0x6000, R3, 0xd8, !PT ;  /* 0x0000600002027812 */ /* 0x002fc800078ed803 */
[----:B------:R-:W-:-:S05]  /*0b00*/  LOP3.LUT R2, R2, 0x400000, RZ, 0xb8, !PT ;  /* 0x0040000002027812 */ /* 0x000fca00078eb8ff */
[----:B------:R1:W-:Y:S02]  /*0b10*/  STS [UR8+0x8], R2 ;  /* 0x00000802ff007988 */ /* 0x0003e40008000808 */
.L_x_26:
[----:B------:R-:W-:Y:S05]  /*0b20*/  BSYNC B2 ;  /* 0x0000000000027941 */ /* 0x000fea0003800000 */
.L_x_23:
[----:B-1234-:R-:W1:Y:S02]  /*0b30*/  @!P2 LDS R2, [UR8+0x8] ;  /* 0x00000808ff02a984 */ /* 0x01ee640008000800 */
[----:B-1----:R-:W-:-:S05]  /*0b40*/  @!P2 LOP3.LUT R2, R2, 0x8000, RZ, 0xb8, !PT ;  /* 0x000080000202a812 */ /* 0x002fca00078eb8ff */
[----:B------:R3:W-:Y:S02]  /*0b50*/  @!P2 STS [UR8+0x8], R2 ;  /* 0x00000802ff00a988 */ /* 0x0007e40008000808 */
.L_x_27:
[----:B------:R-:W-:Y:S05]  /*0b60*/  BSYNC B3 ;  /* 0x0000000000037941 */ /* 0x000fea0003800000 */
.L_x_22:
[----:B------:R-:W-:Y:S05]  /*0b70*/  WARPSYNC.ALL ;  /* 0x0000000000007948 */ /* 0x000fea0003800000 */
[----:B------:R-:W-:-:S04]  /*0b80*/  UIADD3 UR23, UR4, 0x80, URZ ;  /* 0x0000008004177890 */ /* 0x000fc8000fffe03f */
[----:B------:R-:W-:-:S04]  /*0b90*/  UIADD3 UR22, UP0, UR23, UR24, URZ ;  /* 0x0000001817167290 */ /* 0x000fc8000ff1e03f */
[----:B------:R-:W-:Y:S01]  /*0ba0*/  ULEA.HI.X.SX32 UR23, UR23, UR25, 0x1, UP0 ;  /* 0x0000001917177291 */ /* 0x000fe200080f0e3f */
[----:B------:R-:W-:Y:S11]  /*0bb0*/  @P0 BRA `(.L_x_28) ;  /* 0x0000000000280947 */ /* 0x000ff60003800000 */
[----:B-123--:R-:W1:Y:S01]  /*0bc0*/  S2R R2, SR_LANEID ;  /* 0x0000000000027919 */ /* 0x00ee620000000000 */
[----:B------:R-:W-:Y:S05]  /*0bd0*/  WARPSYNC.ALL ;  /* 0x0000000000007948 */ /* 0x000fea0003800000 */
[----:B-1----:R-:W-:-:S05]  /*0be0*/  IMAD.SHL.U32 R8, R2, 0x4, RZ ;  /* 0x0000000402087824 */ /* 0x002fca00078e00ff */
[----:B------:R-:W1:Y:S01]  /*0bf0*/  LDS R9, [R8+UR8] ;  /* 0x0000000808097984 */ /* 0x000e620008000800 */
[----:B------:R-:W-:-:S05]  /*0c00*/  IADD3 R2, P1, R8, UR22, RZ ;  /* 0x0000001608027c10 */ /* 0x000fca000ff3e0ff */
[----:B------:R-:W-:-:S05]  /*0c10*/  IMAD.X R3, RZ, RZ, UR23, P1 ;  /* 0x00000017ff037e24 */ /* 0x000fca00088e06ff */
[----:B-1----:R4:W2:Y:S01]  /*0c20*/  ATOMG.E.EXCH.STRONG.GPU PT, RZ, [R2], R9 ;  /* 0x0000000902ff73a8 */ /* 0x0028a200041ee100 */
[----:B------:R-:W-:-:S04]  /*0c30*/  DEPBAR {5,4,3,2,1,0} ;  /* 0x0000003f0000791a */ /* 0x000fc80000000000 */
[----:B------:R4:W-:Y:S01]  /*0c40*/  UTMACCTL.IV [UR22] ;  /* 0x00000000160079b9 */ /* 0x0009e20008000000 */
[----:B------:R-:W-:Y:S01]  /*0c50*/  NOP ;  /* 0x0000000000007918 */ /* 0x000fe20000000000 */
.L_x_28:
[----:B------:R-:W-:Y:S05]  /*0c60*/  @P0 BRA `(.L_x_29) ;  /* 0x00000000000c0947 */ /* 0x000fea0003800000 */
[----:B------:R0:W-:Y:S01]  /*0c70*/  UTMACMDFLUSH ;  /* 0x00000000000079b7 */ /* 0x0001e20000000000 */
[----:B------:R-:W-:Y:S05]  /*0c80*/  @P0 BRA `(.L_x_29) ;  /* 0x0000000000040947 */ /* 0x000fea0003800000 */
[----:B------:R-:W-:-:S04]  /*0c90*/  DEPBAR.LE SB0, 0x0 ;  /* 0x000080000000791a */ /* 0x000fc80000000000 */
.L_x_29:
[----:B------:R-:W-:Y:S05]  /*0ca0*/  WARPSYNC.ALL ;  /* 0x0000000000007948 */ /* 0x000fea0003800000 */
[----:B--2---:R-:W-:Y:S06]  /*0cb0*/  BAR.SYNC.DEFER_BLOCKING 0x0 ;  /* 0x0000000000007b1d */ /* 0x004fec0000010000 */
[----:B------:R-:W-:Y:S02]  /*0cc0*/  BSSY B3, `(.L_x_30) ;  /* 0x000000b000037945 */ /* 0x000fe40003800000 */
[----:B------:R-:W-:Y:S06]  /*0cd0*/  BAR.SYNC.DEFER_BLOCKING 0x0 ;  /* 0x0000000000007b1d */ /* 0x000fec0000010000 */
[----:B------:R2:W-:Y:S01]  /*0ce0*/  @!P0 STS [R12], RZ ;  /* 0x000000ff0c008388 */ /* 0x0005e20000000800 */
[----:B------:R-:W-:Y:S01]  /*0cf0*/  NOP ;  /* 0x0000000000007918 */ /* 0x000fe20000000000 */
[----:B------:R-:W-:Y:S05]  /*0d00*/  @P2 BRA `(.L_x_31) ;  /* 0x0000000000182947 */ /* 0x000fea0003800000 */
[----:B-1-34-:R-:W1:Y:S01]  /*0d10*/  LDS R2, [UR8+0x8] ;  /* 0x00000808ff027984 */ /* 0x01ae620008000800 */
[----:B------:R-:W3:Y:S01]  /*0d20*/  LDC.64 R8, c[0x0][0x220] ;  /* 0x00008800ff087b82 */ /* 0x000ee20000000a00 */
[----:B------:R-:W-:Y:S02]  /*0d30*/  IMAD.MOV.U32 R3, RZ, RZ, 0x70 ;  /* 0x00000070ff037424 */ /* 0x000fe400078e00ff */
[----:B---3--:R3:W-:Y:S03]  /*0d40*/  STS.64 [UR8], R8 ;  /* 0x00000008ff007988 */ /* 0x0087e60008000a08 */
[----:B-1----:R-:W-:-:S05]  /*0d50*/  LOP3.LUT R2, R2, 0x10, R3, 0xd8, !PT ;  /* 0x0000001002027812 */ /* 0x002fca00078ed803 */
[----:B------:R3:W-:Y:S02]  /*0d60*/  STS [UR8+0x8], R2 ;  /* 0x00000802ff007988 */ /* 0x0007e40008000808 */
.L_x_31:
[----:B----4-:R-:W-:Y:S05]  /*0d70*/  BSYNC B3 ;  /* 0x0000000000037941 */ /* 0x010fea0003800000 */
.L_x_30:
[----:B------:R-:W-:Y:S04]  /*0d80*/  BSSY B4, `(.L_x_32) ;  /* 0x0000011000047945 */ /* 0x000fe80003800000 */
[----:B------:R-:W-:Y:S04]  /*0d90*/  BSSY B3, `(.L_x_33) ;  /* 0x000000e000037945 */ /* 0x000fe80003800000 */
[----:B------:R-:W-:Y:S05]  /*0da0*/  @P2 BRA `(.L_x_34) ;  /* 0x0000000000242947 */ /* 0x000fea0003800000 */
[----:B-1-3--:R-:W1:Y:S01]  /*0db0*/  LDS R2, [UR8+0x34] ;  /* 0x00003408ff027984 */ /* 0x00ae620008000800 */
[----:B------:R-:W-:-:S05]  /*0dc0*/  IMAD.MOV.U32 R3, RZ, RZ, 0x3f000000 ;  /* 0x3f000000ff037424 */ /* 0x000fca00078e00ff */
[----:B-1----:R-:W-:-:S05]  /*0dd0*/  LOP3.LUT R2, R2, 0xff000000, R3, 0xb8, !PT ;  /* 0xff00000002027812 */ /* 0x002fca00078eb803 */
[----:B------:R1:W-:Y:S01]  /*0de0*/  STS [UR8+0x34], R2 ;  /* 0x00003402ff007988 */ /* 0x0003e20008000808 */
[----:B------:R-:W-:Y:S05]  /*0df0*/  @P2 BRA `(.L_x_35) ;  /* 0x00000000001c2947 */ /* 0x000fea0003800000 */
[----:B-1----:R-:W1:Y:S01]  /*0e00*/  LDS R2, [UR8+0x38] ;  /* 0x00003808ff027984 */ /* 0x002e620008000800 */
[----:B------:R-:W-:-:S05]  /*0e10*/  IMAD.MOV.U32 R3, RZ, RZ, 0x3f ;  /* 0x0000003fff037424 */ /* 0x000fca00078e00ff */
[----:B-1----:R-:W-:-:S05]  /*0e20*/  LOP3.LUT R2, R2, 0xff, R3, 0xb8, !PT ;  /* 0x000000ff02027812 */ /* 0x002fca00078eb803 */
[----:B------:R4:W-:Y:S02]  /*0e30*/  STS [UR8+0x38], R2 ;  /* 0x00003802ff007988 */ /* 0x0009e40008000808 */
.L_x_34:
[----:B------:R-:W-:Y:S05]  /*0e40*/  @P2 BREAK B3 ;  /* 0x0000000000032942 */ /* 0x000fea0003800000 */
[----:B------:R-:W-:Y:S05]  /*0e50*/  @P2 BRA `(.L_x_36) ;  /* 0x00000000000c2947 */ /* 0x000fea0003800000 */
[----:B------:R1:W-:Y:S02]  /*0e60*/  STS [UR8+0x20], R5 ;  /* 0x00002005ff007988 */ /* 0x0003e40008000808 */
.L_x_35:
[----:B------:R-:W-:Y:S05]  /*0e70*/  BSYNC B3 ;  /* 0x0000000000037941 */ /* 0x000fea0003800000 */
.L_x_33:
[----:B------:R1:W-:Y:S02]  /*0e80*/  @!P2 STS [UR8+0x24], R4 ;  /* 0x00002404ff00a988 */ /* 0x0003e40008000808 */
.L_x_36:
[----:B------:R-:W-:Y:S05]  /*0e90*/  BSYNC B4 ;  /* 0x0000000000047941 */ /* 0x000fea0003800000 */
.L_x_32:
[----:B------:R-:W-:Y:S05]  /*0ea0*/  WARPSYNC.ALL ;  /* 0x0000000000007948 */ /* 0x000fea0003800000 */
[----:B------:R-:W-:Y:S04]  /*0eb0*/  BSSY B4, `(.L_x_37) ;  /* 0x000000e000047945 */ /* 0x000fe80003800000 */
[----:B------:R-:W-:Y:S05]  /*0ec0*/  @P2 BRA `(.L_x_38) ;  /* 0x0000000000302947 */ /* 0x000fea0003800000 */
[----:B------:R-:W5:Y:S01]  /*0ed0*/  LDS R3, [UR8+0x34] ;  /* 0x00003408ff037984 */ /* 0x000f620008000800 */
[----:B-1----:R-:W1:Y:S03]  /*0ee0*/  LDC.64 R4, c[0x0][0x248] ;  /* 0x00009200ff047b82 */ /* 0x002e660000000a00 */
[----:B---34-:R-:W3:Y:S01]  /*0ef0*/  LDS R2, [UR8+0x1c] ;  /* 0x00001c08ff027984 */ /* 0x018ee20008000800 */
[C---:B-1----:R-:W-:Y:S01]  /*0f00*/  SHF.L.U64.HI R5, R4.reuse, 0x1, R5 ;  /* 0x0000000104057819 */ /* 0x042fe20000010205 */
[----:B------:R-:W-:-:S03]  /*0f10*/  IMAD.SHL.U32 R4, R4, 0x2, RZ ;  /* 0x0000000204047824 */ /* 0x000fc600078e00ff */
[--C-:B------:R-:W-:Y:S02]  /*0f20*/  SHF.R.U32.HI R9, RZ, 0x4, R5.reuse ;  /* 0x00000004ff097819 */ /* 0x100fe40000011605 */
[----:B------:R-:W-:-:S05]  /*0f30*/  SHF.R.U64 R4, R4, 0x4, R5 ;  /* 0x0000000404047819 */ /* 0x000fca0000001205 */
[----:B------:R1:W-:Y:S01]  /*0f40*/  STS [UR8+0xc], R4 ;  /* 0x00000c04ff007988 */ /* 0x0003e20008000808 */
[----:B-----5:R-:W-:Y:S02]  /*0f50*/  LOP3.LUT R3, R3, 0x7, RZ, 0xb8, !PT ;  /* 0x0000000703037812 */ /* 0x020fe400078eb8ff */
[----:B---3--:R-:W-:-:S03]  /*0f60*/  LOP3.LUT R2, R2, 0xf, R9, 0xb8, !PT ;  /* 0x0000000f02027812 */ /* 0x008fc600078eb809 */
[----:B------:R1:W-:Y:S04]  /*0f70*/  STS [UR8+0x34], R3 ;  /* 0x00003403ff007988 */ /* 0x0003e80008000808 */
[----:B------:R1:W-:Y:S02]  /*0f80*/  STS [UR8+0x1c], R2 ;  /* 0x00001c02ff007988 */ /* 0x0003e40008000808 */
.L_x_38:
[----:B------:R-:W-:Y:S05]  /*0f90*/  BSYNC B4 ;  /* 0x0000000000047941 */ /* 0x000fea0003800000 */
.L_x_37:
[----:B------:R-:W-:Y:S04]  /*0fa0*/  BSSY B4, `(.L_x_39) ;  /* 0x000001a000047945 */ /* 0x000fe80003800000 */
[----:B------:R-:W-:Y:S04]  /*0fb0*/  BSSY B5, `(.L_x_40) ;  /* 0x0000015000057945 */ /* 0x000fe80003800000 */
[----:B------:R-:W-:Y:S05]  /*0fc0*/  @P2 BRA `(.L_x_41) ;  /* 0x0000000000202947 */ /* 0x000fea0003800000 */
[----:B-1-34-:R-:W1:Y:S02]  /*0fd0*/  LDS R2, [UR8+0x34] ;  /* 0x00003408ff027984 */ /* 0x01ae640008000800 */
[----:B-1----:R-:W-:-:S05]  /*0fe0*/  LOP3.LUT R2, R2, 0x38, RZ, 0xb8, !PT ;  /* 0x0000003802027812 */ /* 0x002fca00078eb8ff */
[----:B------:R1:W-:Y:S01]  /*0ff0*/  STS [UR8+0x34], R2 ;  /* 0x00003402ff007988 */ /* 0x0003e20008000808 */
[----:B------:R-:W-:Y:S05]  /*1000*/  @P2 BRA `(.L_x_42) ;  /* 0x0000000000202947 */ /* 0x000fea0003800000 */
[----:B-1----:R-:W1:Y:S01]  /*1010*/  LDS R2, [UR8+0x8] ;  /* 0x00000808ff027984 */ /* 0x002e620008000800 */
[----:B------:R-:W-:-:S05]  /*1020*/  IMAD.MOV.U32 R3, RZ, RZ, 0x780 ;  /* 0x00000780ff037424 */ /* 0x000fca00078e00ff */
[----:B-1----:R-:W-:-:S05]  /*1030*/  LOP3.LUT R2, R2, 0x500, R3, 0xd8, !PT ;  /* 0x0000050002027812 */ /* 0x002fca00078ed803 */
[----:B------:R1:W-:Y:S02]  /*1040*/  STS [UR8+0x8], R2 ;  /* 0x00000802ff007988 */ /* 0x0003e40008000808 */
.L_x_41:
[----:B------:R-:W-:Y:S05]  /*1050*/  @P2 BRA `(.L_x_43) ;  /* 0x0000000000282947 */ /* 0x000fea0003800000 */
[----:B-1-34-:R-:W1:Y:S02]  /*1060*/  LDS R2, [UR8+0x8] ;  /* 0x00000808ff027984 */ /* 0x01ae640008000800 */
[----:B-1----:R-:W-:-:S05]  /*1070*/  LOP3.LUT R2, R2, 0x1800, RZ, 0xb8, !PT ;  /* 0x0000180002027812 */ /* 0x002fca00078eb8ff */
[----:B------:R3:W-:Y:S02]  /*1080*/  STS [UR8+0x8], R2 ;  /* 0x00000802ff007988 */ /* 0x0007e40008000808 */
.L_x_42:
[----:B------:R-:W-:Y:S05]  /*1090*/  @P2 BREAK B5 ;  /* 0x0000000000052942 */ /* 0x000fea0003800000 */
[----:B------:R-:W-:Y:S05]  /*10a0*/  @P2 BRA `(.L_x_44) ;  /* 0x0000000000242947 */ /* 0x000fea0003800000 */
[----:B-1-3--:R-:W1:Y:S01]  /*10b0*/  LDS R2, [UR8+0x8] ;  /* 0x00000808ff027984 */ /* 0x00ae620008000800 */
[----:B------:R-:W-:-:S05]  /*10c0*/  IMAD.MOV.U32 R3, RZ, RZ, 0x6000 ;  /* 0x00006000ff037424 */ /* 0x000fca00078e00ff */
[----:B-1----:R-:W-:-:S04]  /*10d0*/  LOP3.LUT R2, R2, 0x6000, R3, 0xd8, !PT ;  /* 0x0000600002027812 */ /* 0x002fc800078ed803 */
[----:B------:R-:W-:-:S05]  /*10e0*/  LOP3.LUT R2, R2, 0x400000, RZ, 0xb8, !PT ;  /* 0x0040000002027812 */ /* 0x000fca00078eb8ff */
[----:B------:R1:W-:Y:S02]  /*10f0*/  STS [UR8+0x8], R2 ;  /* 0x00000802ff007988 */ /* 0x0003e40008000808 */
.L_x_43:
[----:B------:R-:W-:Y:S05]  /*1100*/  BSYNC B5 ;  /* 0x0000000000057941 */ /* 0x000fea0003800000 */
.L_x_40:
[----:B-1-34-:R-:W1:Y:S02]  /*1110*/  @!P2 LDS R2, [UR8+0x8] ;  /* 0x00000808ff02a984 */ /* 0x01ae640008000800 */
[----:B-1----:R-:W-:-:S05]  /*1120*/  @!P2 LOP3.LUT R2, R2, 0x8000, RZ, 0xb8, !PT ;  /* 0x000080000202a812 */ /* 0x002fca00078eb8ff */
[----:B------:R4:W-:Y:S02]  /*1130*/  @!P2 STS [UR8+0x8], R2 ;  /* 0x00000802ff00a988 */ /* 0x0009e40008000808 */
.L_x_44:
[----:B------:R-:W-:Y:S05]  /*1140*/  BSYNC B4 ;  /* 0x0000000000047941 */ /* 0x000fea0003800000 */
.L_x_39:
[----:B------:R-:W-:Y:S05]  /*1150*/  WARPSYNC.ALL ;  /* 0x0000000000007948 */ /* 0x000fea0003800000 */
[----:B------:R-:W-:Y:S01]  /*1160*/  UIADD3 UR4, UR4, 0x100, URZ ;  /* 0x0000010004047890 */ /* 0x000fe2000fffe03f */
[----:B------:R-:W-:Y:S02]  /*1170*/  ISETP.GE.AND P1, PT, R14, 0x1, PT ;  /* 0x000000010e00780c */ /* 0x000fe40003f26270 */
[----:B------:R-:W-:Y:S02]  /*1180*/  CS2R R24, SRZ ;  /* 0x0000000000187805 */ /* 0x000fe4000001ff00 */
[----:B------:R-:W-:Y:S01]  /*1190*/  CS2R R26, SRZ ;  /* 0x00000000001a7805 */ /* 0x000fe2000001ff00 */
[----:B------:R-:W-:Y:S01]  /*11a0*/  UIADD3 UR24, UP0, UR4, UR24, URZ ;  /* 0x0000001804187290 */ /* 0x000fe2000ff1e03f */
[----:B------:R-:W-:-:S02]  /*11b0*/  CS2R R28, SRZ ;  /* 0x00000000001c7805 */ /* 0x000fc4000001ff00 */
[----:B------:R-:W-:Y:S02]  /*11c0*/  CS2R R30, SRZ ;  /* 0x00000000001e7805 */ /* 0x000fe4000001ff00 */
[----:B------:R-:W-:Y:S01]  /*11d0*/  CS2R R32, SRZ ;  /* 0x0000000000207805 */ /* 0x000fe2000001ff00 */
[----:B------:R-:W-:Y:S01]  /*11e0*/  ULEA.HI.X.SX32 UR25, UR4, UR25, 0x1, UP0 ;  /* 0x0000001904197291 */ /* 0x000fe200080f0e3f */
[----:B------:R-:W-:Y:S02]  /*11f0*/  CS2R R34, SRZ ;  /* 0x0000000000227805 */ /* 0x000fe4000001ff00 */
[----:B------:R-:W-:Y:S02]  /*1200*/  CS2R R36, SRZ ;  /* 0x0000000000247805 */ /* 0x000fe4000001ff00 */
[----:B------:R-:W-:Y:S02]  /*1210*/  CS2R R38, SRZ ;  /* 0x0000000000267805 */ /* 0x000fe4000001ff00 */
[----:B------:R-:W-:-:S02]  /*1220*/  CS2R R40, SRZ ;  /* 0x0000000000287805 */ /* 0x000fc4000001ff00 */
[----:B------:R-:W-:Y:S02]  /*1230*/  CS2R R42, SRZ ;  /* 0x00000000002a7805 */ /* 0x000fe4000001ff00 */
[----:B------:R-:W-:Y:S02]  /*1240*/  CS2R R44, SRZ ;  /* 0x00000000002c7805 */ /* 0x000fe4000001ff00 */
        /* <DEDUP_REMOVED lines=38> */
[----:B------:R-:W-:Y:S01]  /*14b0*/  CS2R R122, SRZ ;  /* 0x00000000007a7805 */ /* 0x000fe2000001ff00 */
[----:B------:R-:W-:Y:S01]  /*14c0*/  IMAD.MOV.U32 R124, RZ, RZ, RZ ;  /* 0x000000ffff7c7224 */ /* 0x000fe200078e00ff */
[----:B------:R-:W-:Y:S06]  /*14d0*/  @P0 BRA `(.L_x_45) ;  /* 0x0000000000280947 */ /* 0x000fec0003800000 */
[----:B-1-34-:R-:W1:Y:S01]  /*14e0*/  S2R R2, SR_LANEID ;  /* 0x0000000000027919 */ /* 0x01ae620000000000 */
[----:B------:R-:W-:Y:S05]  /*14f0*/  WARPSYNC.ALL ;  /* 0x0000000000007948 */ /* 0x000fea0003800000 */
[----:B-1----:R-:W-:-:S05]  /*1500*/  IMAD.SHL.U32 R4, R2, 0x4, RZ ;  /* 0x0000000402047824 */ /* 0x002fca00078e00ff */
[----:B------:R-:W1:Y:S01]  /*1510*/  LDS R5, [R4+UR8] ;  /* 0x0000000804057984 */ /* 0x000e620008000800 */
[----:B------:R-:W-:-:S05]  /*1520*/  IADD3 R2, P3, R4, UR24, RZ ;  /* 0x0000001804027c10 */ /* 0x000fca000ff7e0ff */
[----:B------:R-:W-:-:S05]  /*1530*/  IMAD.X R3, RZ, RZ, UR25, P3 ;  /* 0x00000019ff037e24 */ /* 0x000fca00098e06ff */
[----:B-1----:R1:W3:Y:S01]  /*1540*/  ATOMG.E.EXCH.STRONG.GPU PT, RZ, [R2], R5 ;  /* 0x0000000502ff73a8 */ /* 0x0022e200041ee100 */
[----:B------:R-:W-:-:S04]  /*1550*/  DEPBAR {5,4,3,2,1,0} ;  /* 0x0000003f0000791a */ /* 0x000fc80000000000 */
[----:B------:R1:W-:Y:S01]  /*1560*/  UTMACCTL.IV [UR24] ;  /* 0x00000000180079b9 */ /* 0x0003e20008000000 */
[----:B------:R-:W-:Y:S01]  /*1570*/  NOP ;  /* 0x0000000000007918 */ /* 0x000fe20000000000 */
.L_x_45:
[----:B------:R-:W-:Y:S05]  /*1580*/  @P0 BRA `(.L_x_46) ;  /* 0x00000000000c0947 */ /* 0x000fea0003800000 */
[----:B------:R0:W-:Y:S01]  /*1590*/  UTMACMDFLUSH ;  /* 0x00000000000079b7 */ /* 0x0001e20000000000 */
[----:B------:R-:W-:Y:S05]  /*15a0*/  @P0 BRA `(.L_x_46) ;  /* 0x0000000000040947 */ /* 0x000fea0003800000 */
[----:B------:R-:W-:-:S04]  /*15b0*/  DEPBAR.LE SB0, 0x0 ;  /* 0x000080000000791a */ /* 0x000fc80000000000 */
.L_x_46:
[----:B------:R-:W-:Y:S05]  /*15c0*/  WARPSYNC.ALL ;  /* 0x0000000000007948 */ /* 0x000fea0003800000 */
[----:B---3--:R-:W-:Y:S01]  /*15d0*/  BAR.SYNC.DEFER_BLOCKING 0x0 ;  /* 0x0000000000007b1d */ /* 0x008fe20000010000 */
[----:B------:R-:W-:Y:S01]  /*15e0*/  USHF.L.U32 UR11, UR30, 0x8, URZ ;  /* 0x000000081e0b7899 */ /* 0x000fe2000800063f */
[----:B------:R-:W-:Y:S01]  /*15f0*/  IMAD.MOV.U32 R125, RZ, RZ, RZ ;  /* 0x000000ffff7d7224 */ /* 0x000fe200078e00ff */
[----:B------:R-:W-:Y:S01]  /*1600*/  USHF.L.U32 UR7, UR31, 0x6, URZ ;  /* 0x000000061f077899 */ /* 0x000fe2000800063f */
[----:B------:R-:W-:Y:S02]  /*1610*/  CS2R R126, SRZ ;  /* 0x00000000007e7805 */ /* 0x000fe4000001ff00 */
[----:B------:R-:W-:Y:S01]  /*1620*/  CS2R R128, SRZ ;  /* 0x0000000000807805 */ /* 0x000fe2000001ff00 */
[----:B------:R-:W-:Y:S01]  /*1630*/  VOTEU.ALL UP0, P2 ;  /* 0x00000000003f7886 */ /* 0x000fe20001000000 */
[----:B------:R-:W-:Y:S01]  /*1640*/  UMOV UR4, 0x1 ;  /* 0x0000000100047882 */ /* 0x000fe20000000000 */
[----:B------:R-:W-:-:S02]  /*1650*/  CS2R R130, SRZ ;  /* 0x0000000000827805 */ /* 0x000fc4000001ff00 */
[----:B------:R-:W-:Y:S02]  /*1660*/  CS2R R132, SRZ ;  /* 0x0000000000847805 */ /* 0x000fe4000001ff00 */
[----:B------:R-:W-:Y:S01]  /*1670*/  CS2R R134, SRZ ;  /* 0x0000000000867805 */ /* 0x000fe2000001ff00 */
[----:B------:R-:W-:-:S04]  /*1680*/  @!UP0 UIADD3 UR4, -UR4, 0x100000, URZ ;  /* 0x0010000004048890 */ /* 0x000fc8000fffe13f */
[----:B------:R-:W-:Y:S02]  /*1690*/  @!UP0 USHF.L.U32 UR5, UR4, 0xb, URZ ;  /* 0x0000000b04058899 */ /* 0x000fe4000800063f */
[----:B------:R-:W-:Y:S01]  /*16a0*/  @!UP0 USHF.L.U32 UR4, UR4, 0x1, URZ ;  /* 0x0000000104048899 */ /* 0x000fe2000800063f */
[----:B------:R-:W-:Y:S01]  /*16b0*/  CS2R R136, SRZ ;  /* 0x0000000000887805 */ /* 0x000fe2000001ff00 */
[----:B------:R-:W-:Y:S01]  /*16c0*/  VOTEU.ALL UP0, P2 ;  /* 0x00000000003f7886 */ /* 0x000fe20001000000 */
[----:B------:R-:W-:Y:S02]  /*16d0*/  CS2R R138, SRZ ;  /* 0x00000000008a7805 */ /* 0x000fe4000001ff00 */
[----:B------:R-:W-:Y:S02]  /*16e0*/  CS2R R140, SRZ ;  /* 0x00000000008c7805 */ /* 0x000fe4000001ff00 */
[----:B------:R-:W-:Y:S02]  /*16f0*/  CS2R R142, SRZ ;  /* 0x00000000008e7805 */ /* 0x000fe4000001ff00 */
[----:B------:R-:W-:-:S02]  /*1700*/  CS2R R144, SRZ ;  /* 0x0000000000907805 */ /* 0x000fc4000001ff00 */
[----:B------:R-:W-:Y:S02]  /*1710*/  CS2R R146, SRZ ;  /* 0x0000000000927805 */ /* 0x000fe4000001ff00 */
[----:B------:R-:W-:Y:S02]  /*1720*/  CS2R R148, SRZ ;  /* 0x0000000000947805 */ /* 0x000fe4000001ff00 */
[----:B------:R-:W-:Y:S01]  /*1730*/  CS2R R150, SRZ ;  /* 0x0000000000967805 */ /* 0x000fe2000001ff00 */
[----:B------:R-:W3:Y:S02]  /*1740*/  FENCE.VIEW.ASYNC.S ;  /* 0x00000000000073c6 */ /* 0x000ee40000000000 */
[----:B---3--:R3:W1:Y:S01]  /*1750*/  @!UP0 SYNCS.EXCH.64 URZ, [UR8+0xa000], UR4 ;  /* 0x00a00004083f85b2 */ /* 0x0086620008000100 */
[----:B------:R-:W-:Y:S05]  /*1760*/  @!P1 BRA `(.L_x_47) ;  /* 0x0000000400f49947 */ /* 0x000fea0003800000 */
[----:B------:R-:W-:Y:S01]  /*1770*/  UIADD3 UR6, UR8, 0x8000, URZ ;  /* 0x0000800008067890 */ /* 0x000fe2000fffe03f */
[----:B------:R-:W-:Y:S01]  /*1780*/  CS2R R24, SRZ ;  /* 0x0000000000187805 */ /* 0x000fe2000001ff00 */
[----:B------:R-:W-:Y:S01]  /*1790*/  USHF.R.U32.HI UR18, URZ, 0x4, UR8 ;  /* 0x000000043f127899 */ /* 0x000fe20008011608 */
[----:B------:R-:W-:Y:S01]  /*17a0*/  CS2R R26, SRZ ;  /* 0x00000000001a7805 */ /* 0x000fe2000001ff00 */
[----:B------:R-:W-:Y:S01]  /*17b0*/  USHF.R.U32.HI UR6, URZ, 0x4, UR6 ;  /* 0x000000043f067899 */ /* 0x000fe20008011606 */
[----:B------:R-:W-:Y:S01]  /*17c0*/  CS2R R28, SRZ ;  /* 0x00000000001c7805 */ /* 0x000fe2000001ff00 */
[----:B------:R-:W-:Y:S01]  /*17d0*/  USGXT.U32 UR18, UR18, 0xe ;  /* 0x0000000e1212789a */ /* 0x000fe20008000000 */
[----:B------:R-:W-:Y:S01]  /*17e0*/  CS2R R30, SRZ ;  /* 0x00000000001e7805 */ /* 0x000fe2000001ff00 */
[----:B------:R-:W-:Y:S01]  /*17f0*/  USGXT.U32 UR16, UR6, 0xe ;  /* 0x0000000e0610789a */ /* 0x000fe20008000000 */
[----:B------:R-:W-:Y:S01]  /*1800*/  CS2R R32, SRZ ;  /* 0x0000000000207805 */ /* 0x000fe2000001ff00 */
[----:B------:R-:W-:Y:S01]  /*1810*/  UIADD3 UR14, UP1, UR18, 0x2, URZ ;  /* 0x00000002120e7890 */ /* 0x000fe2000ff3e03f */
[----:B------:R-:W-:Y:S01]  /*1820*/  CS2R R34, SRZ ;  /* 0x0000000000227805 */ /* 0x000fe2000001ff00 */
[----:B------:R-:W-:Y:S01]  /*1830*/  UIADD3 UR12, UP0, UR16, 0x2, URZ ;  /* 0x00000002100c7890 */ /* 0x000fe2000ff1e03f */
[----:B------:R-:W-:Y:S01]  /*1840*/  CS2R R36, SRZ ;  /* 0x0000000000247805 */ /* 0x000fe2000001ff00 */
[----:B---3--:R-:W-:Y:S01]  /*1850*/  UMOV UR4, URZ ;  /* 0x0000003f00047c82 */ /* 0x008fe20008000000 */
[----:B------:R-:W-:Y:S01]  /*1860*/  UMOV UR5, URZ ;  /* 0x0000003f00057c82 */ /* 0x000fe20008000000 */
[----:B------:R-:W-:Y:S01]  /*1870*/  UIADD3.X UR13, UR4, 0x40000040, URZ, UP0, !UPT ;  /* 0x40000040040d7890 */ /* 0x000fe200087fe43f */
[----:B------:R-:W-:Y:S01]  /*1880*/  CS2R R38, SRZ ;  /* 0x0000000000267805 */ /* 0x000fe2000001ff00 */
[----:B------:R-:W-:Y:S01]  /*1890*/  UIADD3.X UR15, UR5, 0x40000040, URZ, UP1, !UPT ;  /* 0x40000040050f7890 */ /* 0x000fe20008ffe43f */
        /* <DEDUP_REMOVED lines=55> */
[----:B------:R-:W-:Y:S01]  /*1c10*/  CS2R R150, SRZ ;  /* 0x0000000000967805 */ /* 0x000fe2000001ff00 */
[----:B------:R-:W-:Y:S02]  /*1c20*/  UIADD3.64 UR34, UR14, 0x2, URZ ;  /* 0x000000020e227897 */ /* 0x000fe4000fffe03f */
[----:B------:R-:W-:Y:S02]  /*1c30*/  UIADD3.64 UR38, UR14, 0x4, URZ ;  /* 0x000000040e267897 */ /* 0x000fe4000fffe03f */
[----:B------:R-:W-:Y:S02]  /*1c40*/  UIADD3.64 UR32, UR12, 0x2, URZ ;  /* 0x000000020c207897 */ /* 0x000fe4000fffe03f */
[----:B------:R-:W-:Y:S01]  /*1c50*/  UIADD3.64 UR36, UR12, 0x4, URZ ;  /* 0x000000040c247897 */ /* 0x000fe2000fffe03f */
[----:B------:R-:W-:-:S11]  /*1c60*/  UMOV UR6, URZ ;  /* 0x0000003f00067c82 */ /* 0x000fd60008000000 */
.L_x_49:
[----:B-1----:R-:W-:Y:S01]  /*1c70*/  BAR.SYNC.DEFER_BLOCKING 0x0 ;  /* 0x0000000000007b1d */ /* 0x002fe20000010000 */
[----:B------:R-:W-:Y:S01]  /*1c80*/  ELECT P0, URZ, PT ;  /* 0x00000000003f782f */ /* 0x000fe20003800000 */
[----:B----4-:R-:W-:Y:S01]  /*1c90*/  @!P2 IMAD.MOV.U32 R2, RZ, RZ, 0xa000 ;  /* 0x0000a000ff02a424 */ /* 0x010fe200078e00ff */
[----:B------:R-:W-:Y:S02]  /*1ca0*/  ELECT P1, URZ, PT ;  /* 0x00000000003f782f */ /* 0x000fe40003820000 */
[C---:B------:R-:W-:Y:S01]  /*1cb0*/  ISETP.LT.U32.AND P0, PT, R6.reuse, 0x20, P0 ;  /* 0x000000200600780c */ /* 0x040fe20000701070 */
[----:B------:R-:W-:Y:S01]  /*1cc0*/  UMOV UR10, UR6 ;  /* 0x00000006000a7c82 */ /* 0x000fe20008000000 */
[----:B------:R-:W-:Y:S01]  /*1cd0*/  ISETP.LT.U32.AND P1, PT, R6, 0x20, P1 ;  /* 0x000000200600780c */ /* 0x000fe20000f21070 */
[----:B------:R-:W-:Y:S01]  /*1ce0*/  UMOV UR17, 0x40000040 ;  /* 0x4000004000117882 */ /* 0x000fe20000000000 */
[----:B------:R-:W-:-:S09]  /*1cf0*/  UMOV UR19, 0x40000040 ;  /* 0x4000004000137882 */ /* 0x000fd20000000000 */
[----:B------:R-:W-:Y:S01]  /*1d00*/  VOTEU.ANY UP0, P0 ;  /* 0x00000000003f7886 */ /* 0x000fe20000000100 */
[----:B------:R-:W-:Y:S01]  /*1d10*/  VOTEU.ANY UP2, P0 ;  /* 0x00000000003f7886 */ /* 0x000fe20000040100 */
[----:B------:R-:W-:Y:S01]  /*1d20*/  VOTEU.ANY UP1, P1 ;  /* 0x00000000003f7886 */ /* 0x000fe20000820100 */
[----:B------:R-:W-:Y:S02]  /*1d30*/  VOTEU.ANY UP3, P1 ;  /* 0x00000000003f7886 */ /* 0x000fe40000860100 */
[----:B------:R-:W-:Y:S02]  /*1d40*/  @UP0 UIADD3 UR4, UR8, 0x8000, URZ ;  /* 0x0000800008040890 */ /* 0x000fe4000fffe03f */
[----:B------:R1:W-:Y:S01]  /*1d50*/  @!P2 SYNCS.ARRIVE.TRANS64 RZ, [UR8+0xa000], R2 ;  /* 0x00a00002ffffa9a7 */ /* 0x0003e20008000008 */
[----:B------:R-:W-:Y:S01]  /*1d60*/  @UP0 UIADD3 UR5, UR8, 0xa000, URZ ;  /* 0x0000a00008050890 */ /* 0x000fe2000fffe03f */
[----:B------:R-:W-:Y:S01]  /*1d70*/  @UP0 UMOV UR26, UR20 ;  /* 0x00000014001a0c82 */ /* 0x000fe20008000000 */
[----:B------:R-:W-:Y:S01]  /*1d80*/  @UP0 UMOV UR27, UR21 ;  /* 0x00000015001b0c82 */ /* 0x000fe20008000000 */
[----:B------:R-:W-:Y:S01]  /*1d90*/  BAR.SYNC.DEFER_BLOCKING 0x0 ;  /* 0x0000000000007b1d */ /* 0x000fe20000010000 */
[----:B------:R-:W-:Y:S01]  /*1da0*/  @UP1 UIADD3 UR9, UR8, 0xa000, URZ ;  /* 0x0000a00008091890 */ /* 0x000fe2000fffe03f */
[----:B-1----:R-:W-:-:S04]  /*1db0*/  SHF.L.U32 R2, R7, 0x1f, RZ ;  /* 0x0000001f07027819 */ /* 0x002fc800000006ff */
[----:B------:R-:W-:Y:S01]  /*1dc0*/  @UP1 UMOV UR28, UR22 ;  /* 0x00000016001c1c82 */ /* 0x000fe20008000000 */
[----:B------:R-:W-:Y:S01]  /*1dd0*/  @UP1 UMOV UR29, UR23 ;  /* 0x00000017001d1c82 */ /* 0x000fe20008000000 */
[----:B------:R1:W-:Y:S01]  /*1de0*/  @UP2 UTMALDG.2D [UR4], [UR26] ;  /* 0x000000041a0025b4 */ /* 0x0003e20008008000 */
[----:B------:R3:W-:Y:S06]  /*1df0*/  MEMBAR.ALL.CTA ;  /* 0x0000000000007992 */ /* 0x0007ec0000008000 */
[----:B---3--:R-:W3:Y:S02]  /*1e00*/  FENCE.VIEW.ASYNC.S ;  /* 0x00000000000073c6 */ /* 0x008ee40000000000 */
[----:B---3--:R-:W-:Y:S06]  /*1e10*/  BAR.SYNC.DEFER_BLOCKING 0x0 ;  /* 0x0000000000007b1d */ /* 0x008fec0000010000 */
[----:B------:R1:W-:Y:S02]  /*1e20*/  @UP3 UTMALDG.2D [UR8], [UR28] ;  /* 0x000000081c0035b4 */ /* 0x0003e40008008000 */
[----:B------:R-:W-:Y:S06]  /*1e30*/  BAR.SYNC.DEFER_BLOCKING 0x0 ;  /* 0x0000000000007b1d */ /* 0x000fec0000010000 */
[----:B------:R-:W3:Y:S02]  /*1e40*/  SYNCS.PHASECHK.TRANS64.TRYWAIT P0, [UR8+0xa000], R2 ;  /* 0x00a00002ff0075a7 */ /* 0x000ee40008000148 */
[----:B-1-3--:R-:W-:Y:S05]  /*1e50*/  @!P0 BRA `(.L_x_48) ;  /* 0x0000000400f88947 */ /* 0x00afea0003800000 */
.L_x_50:
[----:B------:R-:W-:Y:S02]  /*1e60*/  WARPGROUP.DEPBAR.LE gsb0, 0x0 ;  /* 0x00008000000079c5 */ /* 0x000fe40000010000 */
[----:B------:R-:W-:Y:S01]  /*1e70*/  WARPGROUP.ARRIVE ;  /* 0x00000000000079c5 */ /* 0x000fe20000000000 */
[----:B------:R-:W1:Y:S01]  /*1e80*/  LDC R2, c[0x0][0x230] ;  /* 0x00008c00ff027b82 */ /* 0x000e620000000800 */
[----:B------:R-:W-:Y:S01]  /*1e90*/  UIADD3 UR6, UR6, 0x40, URZ ;  /* 0x0000004006067890 */ /* 0x000fe2000fffe03f */
[----:B------:R-:W-:-:S03]  /*1ea0*/  LOP3.LUT R7, R7, 0x1, RZ, 0x3c, !PT ;  /* 0x0000000107077812 */ /* 0x000fc600078e3cff */
[----:B------:R-:W-:Y:S02]  /*1eb0*/  HGMMA.64x256x16.F32.BF16 R24, gdesc[UR16], R24 ;  /* 0x03e00000101879f0 */ /* 0x000fe40008701818 */
[----:B-1----:R-:W-:-:S15]  /*1ec0*/  ISETP.LE.AND P0, PT, R2, UR6, PT ;  /* 0x0000000602007c0c */ /* 0x002fde000bf03270 */
[----:B------:R-:W-:-:S11]  /*1ed0*/  NOP ;  /* 0x0000000000007918 */ /* 0x000fd60000000000 */
[----:B------:R-:W-:-:S15]  /*1ee0*/  HGMMA.64x256x16.F32.BF16 R24, gdesc[UR12], R24 ;  /* 0x03e000000c1879f0 */ /* 0x000fde0008701818 */
[----:B------:R-:W-:-:S13]  /*1ef0*/  NOP ;  /* 0x0000000000007918 */ /* 0x000fda0000000000 */
[----:B------:R-:W-:-:S15]  /*1f00*/  HGMMA.64x256x16.F32.BF16 R24, gdesc[UR32], R24 ;  /* 0x03e00000201879f0 */ /* 0x000fde0008701818 */
[----:B------:R-:W-:-:S13]  /*1f10*/  NOP ;  /* 0x0000000000007918 */ /* 0x000fda0000000000 */
[----:B------:R-:W-:Y:S01]  /*1f20*/  HGMMA.64x256x16.F32.BF16 R24, gdesc[UR36], R24, gsb0 ;  /* 0x03e00000241879f0 */ /* 0x000fe20008001818 */
[----:B------:R-:W-:Y:S05]  /*1f30*/  @!P0 BRA `(.L_x_49) ;  /* 0xfffffffc004c8947 */ /* 0x000fea000383ffff */
.L_x_47:
[C---:B-1--4-:R-:W-:Y:S01]  /*1f40*/  IMAD.SHL.U32 R2, R0.reuse, 0x80, RZ ;  /* 0x0000008000027824 */ /* 0x052fe200078e00ff */
[----:B------:R-:W-:Y:S02]  /*1f50*/  WARPGROUP.DEPBAR.LE gsb0, 0x0 ;  /* 0x00008000000079c5 */ /* 0x000fe40000010000 */
[----:B------:R-:W-:Y:S01]  /*1f60*/  IMAD.SHL.U32 R3, R0, 0x10, RZ ;  /* 0x0000001000037824 */ /* 0x000fe200078e00ff */
[----:B------:R-:W-:Y:S01]  /*1f70*/  BAR.SYNC.DEFER_BLOCKING 0x0 ;  /* 0x0000000000007b1d */ /* 0x000fe20000010000 */
[----:B------:R-:W-:Y:S02]  /*1f80*/  LOP3.LUT R2, R2, 0x780, RZ, 0xc0, !PT ;  /* 0x0000078002027812 */ /* 0x000fe400078ec0ff */
[----:B------:R-:W-:Y:S02]  /*1f90*/  ELECT P0, URZ, PT ;  /* 0x00000000003f782f */ /* 0x000fe40003800000 */
[----:B------:R-:W-:Y:S02]  /*1fa0*/  F2FP.BF16.F32.PACK_AB R24, R25, R24 ;  /* 0x000000181918723e */ /* 0x000fe400000010ff */
[----:B------:R-:W-:Y:S01]  /*1fb0*/  LOP3.LUT R3, R2, 0x70, R3, 0xf8, !PT ;  /* 0x0000007002037812 */ /* 0x000fe200078ef803 */
[----:B------:R-:W-:Y:S01]  /*1fc0*/  IMAD.SHL.U32 R2, R0, 0x40, RZ ;  /* 0x0000004000027824 */ /* 0x000fe200078e00ff */
[----:B------:R-:W-:Y:S01]  /*1fd0*/  F2FP.BF16.F32.PACK_AB R25, R27, R26 ;  /* 0x0000001a1b19723e */ /* 0x000fe200000010ff */
[----:B------:R-:W-:Y:S01]  /*1fe0*/  UMOV UR6, UR7 ;  /* 0x0000000700067c82 */ /* 0x000fe20008000000 */
[----:B------:R-:W-:-:S02]  /*1ff0*/  LOP3.LUT R3, R3, 0x10, R0, 0x78, !PT ;  /* 0x0000001003037812 */ /* 0x000fc400078e7800 */
[----:B------:R-:W-:Y:S02]  /*2000*/  F2FP.BF16.F32.PACK_AB R56, R57, R56 ;  /* 0x000000383938723e */ /* 0x000fe400000010ff */
[----:B------:R-:W-:Y:S02]  /*2010*/  LOP3.LUT R2, R3, 0x1800, R2, 0xf8, !PT ;  /* 0x0000180003027812 */ /* 0x000fe400078ef802 */
[----:B------:R-:W-:Y:S02]  /*2020*/  SHF.R.U32.HI R3, RZ, 0x5, R0 ;  /* 0x00000005ff037819 */ /* 0x000fe40000011600 */
[----:B------:R-:W-:Y:S01]  /*2030*/  F2FP.BF16.F32.PACK_AB R26, R29, R28 ;  /* 0x0000001c1d1a723e */ /* 0x000fe200000010ff */
[C---:B------:R-:W-:Y:S01]  /*2040*/  VIADD R0, R2.reuse, UR8 ;  /* 0x0000000802007c36 */ /* 0x040fe20008000000 */
[----:B---3--:R-:W-:Y:S02]  /*2050*/  R2UR UR4, R3 ;  /* 0x00000000030472ca */ /* 0x008fe400000e0000 */
[----:B------:R-:W-:-:S02]  /*2060*/  LOP3.LUT R3, R2, 0x20, RZ, 0x3c, !PT ;  /* 0x0000002002037812 */ /* 0x000fc400078e3cff */
[----:B------:R-:W-:Y:S01]  /*2070*/  F2FP.BF16.F32.PACK_AB R27, R31, R30 ;  /* 0x0000001e1f1b723e */ /* 0x000fe200000010ff */
[----:B------:R-:W1:Y:S01]  /*2080*/  @!P2 SYNCS.CCTL.IV [UR8+0xa000] ;  /* 0x00a00000ff00a9b1 */ /* 0x000e620008000008 */
[----:B------:R-:W-:Y:S01]  /*2090*/  F2FP.BF16.F32.PACK_AB R57, R59, R58 ;  /* 0x0000003a3b39723e */ /* 0x000fe200000010ff */
[----:B------:R-:W-:Y:S01]  /*20a0*/  VIADD R3, R3, UR8 ;  /* 0x0000000803037c36 */ /* 0x000fe20008000000 */
[----:B------:R-:W-:Y:S01]  /*20b0*/  F2FP.BF16.F32.PACK_AB R88, R89, R88 ;  /* 0x000000585958723e */ /* 0x000fe200000010ff */
[----:B-1----:R-:W-:Y:S01]  /*20c0*/  STSM.16.M88.4 [R0], R24 ;  /* 0x0000001800007844 */ /* 0x002fe20000000200 */
[----:B------:R-:W-:Y:S02]  /*20d0*/  F2FP.BF16.F32.PACK_AB R58, R61, R60 ;  /* 0x0000003c3d3a723e */ /* 0x000fe400000010ff */
[----:B------:R-:W-:Y:S01]  /*20e0*/  F2FP.BF16.F32.PACK_AB R59, R63, R62 ;  /* 0x0000003e3f3b723e */ /* 0x000fe200000010ff */
[----:B------:R-:W-:Y:S01]  /*20f0*/  ULOP3.LUT UR4, UR4, 0x3, URZ, 0xc0, !UPT ;  /* 0x0000000304047892 */ /* 0x000fe2000f8ec03f */
[----:B------:R-:W-:-:S02]  /*2100*/  F2FP.BF16.F32.PACK_AB R89, R91, R90 ;  /* 0x0000005a5b59723e */ /* 0x000fc400000010ff */
[----:B------:R-:W-:Y:S01]  /*2110*/  F2FP.BF16.F32.PACK_AB R120, R121, R120 ;  /* 0x000000787978723e */ /* 0x000fe200000010ff */
[----:B------:R-:W-:Y:S01]  /*2120*/  STSM.16.M88.4 [R0+0x2000], R56 ;  /* 0x0020003800007844 */ /* 0x000fe20000000200 */
[----:B------:R-:W-:Y:S01]  /*2130*/  F2FP.BF16.F32.PACK_AB R32, R33, R32 ;  /* 0x000000202120723e */ /* 0x000fe200000010ff */
[----:B------:R-:W-:Y:S01]  /*2140*/  ULEA UR5, UR4, UR11, 0x6 ;  /* 0x0000000b04057291 */ /* 0x000fe2000f8e303f */
[----:B------:R-:W-:Y:S01]  /*2150*/  F2FP.BF16.F32.PACK_AB R90, R93, R92 ;  /* 0x0000005c5d5a723e */ /* 0x000fe200000010ff */
[----:B------:R-:W-:Y:S01]  /*2160*/  ULEA UR4, UR4, UR8, 0xd ;  /* 0x0000000804047291 */ /* 0x000fe2000f8e683f */
[----:B------:R-:W-:Y:S02]  /*2170*/  F2FP.BF16.F32.PACK_AB R91, R95, R94 ;  /* 0x0000005e5f5b723e */ /* 0x000fe400000010ff */
[----:B------:R-:W-:Y:S02]  /*2180*/  F2FP.BF16.F32.PACK_AB R121, R123, R122 ;  /* 0x0000007a7b79723e */ /* 0x000fe400000010ff */
[----:B------:R-:W-:Y:S01]  /*2190*/  F2FP.BF16.F32.PACK_AB R33, R35, R34 ;  /* 0x000000222321723e */ /* 0x000fe200000010ff */
[----:B------:R-:W-:Y:S01]  /*21a0*/  STSM.16.M88.4 [R0+0x4000], R88 ;  /* 0x0040005800007844 */ /* 0x000fe20000000200 */
[----:B------:R-:W-:-:S02]  /*21b0*/  F2FP.BF16.F32.PACK_AB R64, R65, R64 ;  /* 0x000000404140723e */ /* 0x000fc400000010ff */
[----:B------:R-:W-:Y:S02]  /*21c0*/  F2FP.BF16.F32.PACK_AB R122, R125, R124 ;  /* 0x0000007c7d7a723e */ /* 0x000fe400000010ff */
[----:B------:R-:W-:Y:S02]  /*21d0*/  F2FP.BF16.F32.PACK_AB R123, R127, R126 ;  /* 0x0000007e7f7b723e */ /* 0x000fe400000010ff */
[----:B------:R-:W-:Y:S02]  /*21e0*/  LOP3.LUT R4, R2, 0x40, RZ, 0x3c, !PT ;  /* 0x0000004002047812 */ /* 0x000fe400078e3cff */
[----:B------:R-:W-:Y:S01]  /*21f0*/  F2FP.BF16.F32.PACK_AB R34, R37, R36 ;  /* 0x000000242522723e */ /* 0x000fe200000010ff */
[----:B------:R-:W-:Y:S01]  /*2200*/  STSM.16.M88.4 [R0+0x6000], R120 ;  /* 0x0060007800007844 */ /* 0x000fe20000000200 */
[----:B------:R-:W-:Y:S01]  /*2210*/  F2FP.BF16.F32.PACK_AB R35, R39, R38 ;  /* 0x000000262723723e */ /* 0x000fe200000010ff */
[----:B------:R-:W-:Y:S01]  /*2220*/  VIADD R4, R4, UR8 ;  /* 0x0000000804047c36 */ /* 0x000fe20008000000 */
[----:B------:R-:W-:-:S02]  /*2230*/  F2FP.BF16.F32.PACK_AB R65, R67, R66 ;  /* 0x000000424341723e */ /* 0x000fc400000010ff */
[----:B------:R-:W-:Y:S01]  /*2240*/  F2FP.BF16.F32.PACK_AB R96, R97, R96 ;  /* 0x000000606160723e */ /* 0x000fe200000010ff */
[----:B------:R-:W-:Y:S01]  /*2250*/  STSM.16.M88.4 [R3], R32 ;  /* 0x0000002003007844 */ /* 0x000fe20000000200 */
[----:B------:R-:W-:Y:S02]  /*2260*/  F2FP.BF16.F32.PACK_AB R66, R69, R68 ;  /* 0x000000444542723e */ /* 0x000fe400000010ff */
[----:B------:R-:W-:Y:S02]  /*2270*/  F2FP.BF16.F32.PACK_AB R67, R71, R70 ;  /* 0x000000464743723e */ /* 0x000fe400000010ff */
[----:B------:R-:W-:Y:S02]  /*2280*/  F2FP.BF16.F32.PACK_AB R97, R99, R98 ;  /* 0x000000626361723e */ /* 0x000fe400000010ff */
[----:B------:R-:W-:Y:S01]  /*2290*/  F2FP.BF16.F32.PACK_AB R128, R129, R128 ;  /* 0x000000808180723e */ /* 0x000fe200000010ff */
[----:B------:R-:W-:Y:S01]  /*22a0*/  STSM.16.M88.4 [R3+0x2000], R64 ;  /* 0x0020004003007844 */ /* 0x000fe20000000200 */
[----:B------:R-:W-:-:S02]  /*22b0*/  F2FP.BF16.F32.PACK_AB R40, R41, R40 ;  /* 0x000000282928723e */ /* 0x000fc400000010ff */
[----:B------:R-:W-:Y:S02]  /*22c0*/  F2FP.BF16.F32.PACK_AB R98, R101, R100 ;  /* 0x000000646562723e */ /* 0x000fe400000010ff */
[----:B------:R-:W-:Y:S02]  /*22d0*/  F2FP.BF16.F32.PACK_AB R99, R103, R102 ;  /* 0x000000666763723e */ /* 0x000fe400000010ff */
[----:B------:R-:W-:Y:S02]  /*22e0*/  F2FP.BF16.F32.PACK_AB R129, R131, R130 ;  /* 0x000000828381723e */ /* 0x000fe400000010ff */
[----:B------:R-:W-:Y:S01]  /*22f0*/  F2FP.BF16.F32.PACK_AB R41, R43, R42 ;  /* 0x0000002a2b29723e */ /* 0x000fe200000010ff */
[----:B------:R-:W-:Y:S01]  /*2300*/  STSM.16.M88.4 [R3+0x4000], R96 ;  /* 0x0040006003007844 */ /* 0x000fe20000000200 */
[----:B------:R-:W-:Y:S02]  /*2310*/  F2FP.BF16.F32.PACK_AB R72, R73, R72 ;  /* 0x000000484948723e */ /* 0x000fe400000010ff */
[----:B------:R-:W-:-:S02]  /*2320*/  F2FP.BF16.F32.PACK_AB R130, R133, R132 ;  /* 0x000000848582723e */ /* 0x000fc400000010ff */
[----:B------:R-:W-:Y:S02]  /*2330*/  F2FP.BF16.F32.PACK_AB R131, R135, R134 ;  /* 0x000000868783723e */ /* 0x000fe400000010ff */
[----:B------:R-:W-:Y:S02]  /*2340*/  LOP3.LUT R2, R2, 0x60, RZ, 0x3c, !PT ;  /* 0x0000006002027812 */ /* 0x000fe400078e3cff */
[----:B------:R-:W-:Y:S01]  /*2350*/  F2FP.BF16.F32.PACK_AB R42, R45, R44 ;  /* 0x0000002c2d2a723e */ /* 0x000fe200000010ff */
[----:B------:R-:W-:Y:S01]  /*2360*/  STSM.16.M88.4 [R3+0x6000], R128 ;  /* 0x0060008003007844 */ /* 0x000fe20000000200 */
[----:B------:R-:W-:Y:S01]  /*2370*/  F2FP.BF16.F32.PACK_AB R43, R47, R46 ;  /* 0x0000002e2f2b723e */ /* 0x000fe200000010ff */
[----:B------:R-:W-:Y:S01]  /*2380*/  VIADD R2, R2, UR8 ;  /* 0x0000000802027c36 */ /* 0x000fe20008000000 */
[----:B------:R-:W-:Y:S02]  /*2390*/  F2FP.BF16.F32.PACK_AB R73, R75, R74 ;  /* 0x0000004a4b49723e */ /* 0x000fe400000010ff */
[----:B------:R-:W-:Y:S01]  /*23a0*/  F2FP.BF16.F32.PACK_AB R104, R105, R104 ;  /* 0x000000686968723e */ /* 0x000fe200000010ff */
[----:B------:R-:W-:Y:S01]  /*23b0*/  STSM.16.M88.4 [R4], R40 ;  /* 0x0000002804007844 */ /* 0x000fe20000000200 */
[----:B------:R-:W-:-:S02]  /*23c0*/  F2FP.BF16.F32.PACK_AB R74, R77, R76 ;  /* 0x0000004c4d4a723e */ /* 0x000fc400000010ff */
[----:B------:R-:W-:Y:S02]  /*23d0*/  F2FP.BF16.F32.PACK_AB R75, R79, R78 ;  /* 0x0000004e4f4b723e */ /* 0x000fe400000010ff */
[----:B------:R-:W-:Y:S02]  /*23e0*/  F2FP.BF16.F32.PACK_AB R105, R107, R106 ;  /* 0x0000006a6b69723e */ /* 0x000fe400000010ff */
[----:B------:R-:W-:Y:S01]  /*23f0*/  F2FP.BF16.F32.PACK_AB R136, R137, R136 ;  /* 0x000000888988723e */ /* 0x000fe200000010ff */
[----:B------:R-:W-:Y:S01]  /*2400*/  STSM.16.M88.4 [R4+0x2000], R72 ;  /* 0x0020004804007844 */ /* 0x000fe20000000200 */
[----:B------:R-:W-:Y:S02]  /*2410*/  F2FP.BF16.F32.PACK_AB R48, R49, R48 ;  /* 0x000000303130723e */ /* 0x000fe400000010ff */
[----:B------:R-:W-:Y:S02]  /*2420*/  F2FP.BF16.F32.PACK_AB R106, R109, R108 ;  /* 0x0000006c6d6a723e */ /* 0x000fe400000010ff */
[----:B------:R-:W-:-:S02]  /*2430*/  F2FP.BF16.F32.PACK_AB R107, R111, R110 ;  /* 0x0000006e6f6b723e */ /* 0x000fc400000010ff */
[----:B------:R-:W-:Y:S02]  /*2440*/  F2FP.BF16.F32.PACK_AB R137, R139, R138 ;  /* 0x0000008a8b89723e */ /* 0x000fe400000010ff */
[----:B------:R-:W-:Y:S01]  /*2450*/  F2FP.BF16.F32.PACK_AB R49, R51, R50 ;  /* 0x000000323331723e */ /* 0x000fe200000010ff */
[----:B------:R-:W-:Y:S01]  /*2460*/  STSM.16.M88.4 [R4+0x4000], R104 ;  /* 0x0040006804007844 */ /* 0x000fe20000000200 */
[----:B------:R-:W-:Y:S02]  /*2470*/  F2FP.BF16.F32.PACK_AB R80, R81, R80 ;  /* 0x000000505150723e */ /* 0x000fe400000010ff */
[----:B------:R-:W-:Y:S02]  /*2480*/  F2FP.BF16.F32.PACK_AB R138, R141, R140 ;  /* 0x0000008c8d8a723e */ /* 0x000fe400000010ff */
[----:B------:R-:W-:Y:S02]  /*2490*/  F2FP.BF16.F32.PACK_AB R139, R143, R142 ;  /* 0x0000008e8f8b723e */ /* 0x000fe400000010ff */
[----:B------:R-:W-:-:S02]  /*24a0*/  F2FP.BF16.F32.PACK_AB R50, R53, R52 ;  /* 0x000000343532723e */ /* 0x000fc400000010ff */
[----:B------:R-:W-:Y:S01]  /*24b0*/  F2FP.BF16.F32.PACK_AB R51, R55, R54 ;  /* 0x000000363733723e */ /* 0x000fe200000010ff */
[----:B------:R-:W-:Y:S01]  /*24c0*/  STSM.16.M88.4 [R4+0x6000], R136 ;  /* 0x0060008804007844 */ /* 0x000fe20000000200 */
[----:B------:R-:W-:Y:S02]  /*24d0*/  F2FP.BF16.F32.PACK_AB R81, R83, R82 ;  /* 0x000000525351723e */ /* 0x000fe400000010ff */
[----:B------:R-:W-:Y:S01]  /*24e0*/  F2FP.BF16.F32.PACK_AB R112, R113, R112 ;  /* 0x000000707170723e */ /* 0x000fe200000010ff */
[----:B------:R-:W-:Y:S01]  /*24f0*/  STSM.16.M88.4 [R2], R48 ;  /* 0x0000003002007844 */ /* 0x000fe20000000200 */
[----:B------:R-:W-:Y:S02]  /*2500*/  F2FP.BF16.F32.PACK_AB R82, R85, R84 ;  /* 0x000000545552723e */ /* 0x000fe400000010ff */
[----:B------:R-:W-:Y:S02]  /*2510*/  F2FP.BF16.F32.PACK_AB R83, R87, R86 ;  /* 0x000000565753723e */ /* 0x000fe400000010ff */
[----:B------:R-:W-:-:S02]  /*2520*/  F2FP.BF16.F32.PACK_AB R113, R115, R114 ;  /* 0x000000727371723e */ /* 0x000fc400000010ff */
[----:B------:R-:W-:Y:S01]  /*2530*/  F2FP.BF16.F32.PACK_AB R144, R145, R144 ;  /* 0x000000909190723e */ /* 0x000fe200000010ff */
[----:B------:R-:W-:Y:S01]  /*2540*/  STSM.16.M88.4 [R2+0x2000], R80 ;  /* 0x0020005002007844 */ /* 0x000fe20000000200 */
[----:B------:R-:W-:Y:S02]  /*2550*/  F2FP.BF16.F32.PACK_AB R114, R117, R116 ;  /* 0x000000747572723e */ /* 0x000fe400000010ff */
[----:B------:R-:W-:Y:S02]  /*2560*/  F2FP.BF16.F32.PACK_AB R115, R119, R118 ;  /* 0x000000767773723e */ /* 0x000fe400000010ff */
[----:B------:R-:W-:Y:S02]  /*2570*/  F2FP.BF16.F32.PACK_AB R145, R147, R146 ;  /* 0x000000929391723e */ /* 0x000fe400000010ff */
[----:B------:R-:W-:Y:S01]  /*2580*/  F2FP.BF16.F32.PACK_AB R146, R149, R148 ;  /* 0x000000949592723e */ /* 0x000fe200000010ff */
[----:B------:R-:W-:Y:S01]  /*2590*/  STSM.16.M88.4 [R2+0x4000], R112 ;  /* 0x0040007002007844 */ /* 0x000fe20000000200 */
[----:B------:R-:W-:-:S05]  /*25a0*/  F2FP.BF16.F32.PACK_AB R147, R151, R150 ;  /* 0x000000969793723e */ /* 0x000fca00000010ff */
[----:B------:R-:W-:Y:S01]  /*25b0*/  STSM.16.M88.4 [R2+0x6000], R144 ;  /* 0x0060009002007844 */ /* 0x000fe20000000200 */
[----:B------:R1:W-:Y:S06]  /*25c0*/  MEMBAR.ALL.CTA ;  /* 0x0000000000007992 */ /* 0x0003ec0000008000 */
[----:B-1----:R-:W1:Y:S02]  /*25d0*/  FENCE.VIEW.ASYNC.S ;  /* 0x00000000000073c6 */ /* 0x002e640000000000 */
[----:B-1----:R-:W-:Y:S06]  /*25e0*/  BAR.SYNC.DEFER_BLOCKING 0x0 ;  /* 0x0000000000007b1d */ /* 0x002fec0000010000 */
[----:B------:R1:W-:Y:S01]  /*25f0*/  UTMASTG.2D [UR4], [UR24] ;  /* 0x00000004180073b5 */ /* 0x0003e20008008000 */
[----:B------:R0:W-:Y:S01]  /*2600*/  UTMACMDFLUSH ;  /* 0x00000000000079b7 */ /* 0x0001e20000000000 */
[----:B------:R-:W-:-:S04]  /*2610*/  DEPBAR.LE SB0, 0x0 ;  /* 0x000080000000791a */ /* 0x000fc80000000000 */
[----:B------:R-:W-:Y:S06]  /*2620*/  BAR.SYNC.DEFER_BLOCKING 0x0 ;  /* 0x0000000000007b1d */ /* 0x000fec0000010000 */
[----:B-1----:R-:W-:Y:S05]  /*2630*/  EXIT ;  /* 0x000000000000794d */ /* 0x002fea0003800000 */
.L_x_48:
[----:B------:R-:W1:Y:S02]  /*2640*/  SYNCS.PHASECHK.TRANS64.TRYWAIT P0, [UR8+0xa000], R2 ;  /* 0x00a00002ff0075a7 */ /* 0x000e640008000148 */
[----:B-1----:R-:W-:Y:S05]  /*2650*/  @!P0 BRA `(.L_x_48) ;  /* 0xfffffffc00f88947 */ /* 0x002fea000383ffff */
[----:B------:R-:W-:Y:S05]  /*2660*/  BRA `(.L_x_50) ;  /* 0xfffffff400fc7947 */ /* 0x000fea000383ffff */
.L_x_51:
[----:B------:R-:W-:-:S00]  /*2670*/  BRA `(.L_x_51) ;  /* 0xfffffffc00fc7947 */ /* 0x000fc0000383ffff */
[----:B------:R-:W-:-:S00]  /*2680*/  NOP ;  /* 0x0000000000007918 */ /* 0x000fc00000000000 */
[----:B------:R-:W-:-:S00]  /*2690*/  NOP ;  /* 0x0000000000007918 */ /* 0x000fc00000000000 */
[----:B------:R-:W-:-:S00]  /*26a0*/  NOP ;  /* 0x0000000000007918 */ /* 0x000fc00000000000 */
[----:B------:R-:W-:-:S00]  /*26b0*/  NOP ;  /* 0x0000000000007918 */ /* 0x000fc00000000000 */
[----:B------:R-:W-:-:S00]  /*26c0*/  NOP ;  /* 0x0000000000007918 */ /* 0x000fc00000000000 */
[----:B------:R-:W-:-:S00]  /*26d0*/  NOP ;  /* 0x0000000000007918 */ /* 0x000fc00000000000 */
[----:B------:R-:W-:-:S00]  /*26e0*/  NOP ;  /* 0x0000000000007918 */ /* 0x000fc00000000000 */
[----:B------:R-:W-:-:S00]  /*26f0*/  NOP ;  /* 0x0000000000007918 */ /* 0x000fc00000000000 */
.L_x_52:


//--------------------- .nv.shared.gluon_wgmma    --------------------------
	.section	.nv.shared.gluon_wgmma,"aw",@nobits
	.sectionflags	@""
	.align	16
	.zero		1024


//--------------------- .nv.shared.reserved.0     --------------------------
	.section	.nv.shared.reserved.0,"aw",@nobits
	.weak		__nv_reservedSMEM_offset_0_alias
	.size		__nv_reservedSMEM_offset_0_alias, 0, 0
	.other		__nv_reservedSMEM_offset_0_alias,@"STO_CUDA_RESERVED_SHARED STV_DEFAULT"
__nv_reservedSMEM_offset_0_alias:
	.zero		0


//--------------------- .nv.constant0.gluon_wgmma --------------------------
	.section	.nv.constant0.gluon_wgmma,"a",@progbits
	.sectionflags	@""
	.align	4
.nv.constant0.gluon_wgmma:
	.zero		608


//--------------------- SYMBOLS --------------------------

	.type		.nv.reservedSmem.offset0,@object
	.size		.nv.reservedSmem.offset0,0x4
